// auto-generated by cutlass_sweep.gemm — config: {"arch": "sm_90", "cluster_m": 2, "cluster_n": 1, "dtype": "fp32", "dtype_b": "fp32", "layout": "nt", "stages": 0, "tile_k": 64, "tile_m": 128, "tile_n": 64}
#include "cutlass/cutlass.h"
#include "cutlass/gemm/collective/collective_builder.hpp"
#include "cutlass/gemm/device/gemm_universal_adapter.h"
#include "cutlass/gemm/kernel/gemm_universal.hpp"
#include "cutlass/epilogue/collective/collective_builder.hpp"

using ElemA = float;
using ElemB = float;
using ElemCD = float;
using Acc  = float;
using TileShape    = cute::Shape<cute::_128, cute::_64, cute::_64>;
using ClusterShape = cute::Shape<cute::_2, cute::_1, cute::_1>;

using CollectiveEpilogue = typename cutlass::epilogue::collective::CollectiveBuilder<
    cutlass::arch::Sm90, cutlass::arch::OpClassTensorOp,
    TileShape, ClusterShape,
    cutlass::epilogue::collective::EpilogueTileAuto,
    Acc, Acc,
    ElemCD, cutlass::layout::RowMajor, 128 / cutlass::sizeof_bits<ElemCD>::value,
    ElemCD, cutlass::layout::RowMajor, 128 / cutlass::sizeof_bits<ElemCD>::value,
    cutlass::epilogue::collective::EpilogueScheduleAuto
  >::CollectiveOp;

using CollectiveMainloop = typename cutlass::gemm::collective::CollectiveBuilder<
    cutlass::arch::Sm90, cutlass::arch::OpClassTensorOp,
    ElemA, cutlass::layout::RowMajor, 128 / cutlass::sizeof_bits<ElemA>::value,
    ElemB, cutlass::layout::ColumnMajor, 128 / cutlass::sizeof_bits<ElemB>::value,
    Acc,
    TileShape, ClusterShape,
    cutlass::gemm::collective::StageCountAutoCarveout<static_cast<int>(sizeof(typename CollectiveEpilogue::SharedStorage))>,
    cutlass::gemm::collective::KernelScheduleAuto
  >::CollectiveOp;

using GemmKernel = cutlass::gemm::kernel::GemmUniversal<
    cute::Shape<int,int,int,int>,
    CollectiveMainloop,
    CollectiveEpilogue
>;
using Gemm = cutlass::gemm::device::GemmUniversalAdapter<GemmKernel>;

// Force the device kernel symbol into the cubin without needing a host main.
auto* _anchor = &cutlass::device_kernel<GemmKernel>;


// ===== COMPILED SASS (sm_90a) =====

	.target	sm_90a

	.elftype	@"ET_EXEC"


//--------------------- .note.nv.tkinfo           --------------------------
	.section	.note.nv.tkinfo,"",@"SHT_NOTE"
	.sectionflags	@"SHF_NOTE_NV_TKINFO"
	.tkinfo
        /*0018*/ 	.word	0x00000002
        /*0030*/ 	.string	""
        /*0030*/ 	.string	"ptxas"
        /*0030*/ 	.string	"Cuda compilation tools, release 13.0, V13.0.88"
        /*0030*/ 	.string	"Build cuda_13.0.r13.0/compiler.36424714_0"
        /*0030*/ 	.string	"-arch sm_90a -m 64 "



//--------------------- .note.nv.cuinfo           --------------------------
	.section	.note.nv.cuinfo,"",@"SHT_NOTE"
	.sectionflags	@"SHF_NOTE_NV_CUINFO"
        /*0018*/ 	.short	0x0002
        /*001a*/ 	.short	0x005a
        /*001c*/ 	.short	0x0082
	.zero		2


//--------------------- .nv.info                  --------------------------
	.section	.nv.info,"",@"SHT_CUDA_INFO"
	.align	4


	//----- nvinfo : EIATTR_REGCOUNT
	.align		4
        /*0000*/ 	.byte	0x04, 0x2f
        /*0002*/ 	.short	(.L_15 - .L_14)
	.align		4
.L_14:
        /*0004*/ 	.word	index@(_ZN7cutlass13device_kernelINS_4gemm6kernel13GemmUniversalIN4cute5tupleIJiiiiEEENS1_10collective13CollectiveMmaINS1_34MainloopSm90TmaGmmaWarpSpecializedILi4ENS5_IJNS4_1CILi2EEENSA_ILi1EEESC_EEENS1_35KernelTmaWarpSpecializedCooperativeEEENS5_IJNSA_ILi128EEENSA_ILi64EEESH_EEEfNS5_IJlSC_lEEEfSJ_NS4_8TiledMMAINS4_8MMA_AtomIJNS4_4SM904GMMA29MMA_64x64x8_F32TF32TF32_SS_TNILNSN_7ScaleInE1ELSP_1EEEEEENS4_6LayoutISD_NS5_IJSC_NSA_ILi0EEEST_EEEEENS5_IJNS4_10UnderscoreESW_SW_EEEEENS4_13SM90_TMA_LOADENS4_14ComposedLayoutINS4_7SwizzleILi3ELi4ELi3EEENS4_18smem_ptr_flag_bitsILi32EEENSS_INS5_IJNSA_ILi8EEENSA_ILi32EEEEEENS5_IJS16_SC_EEEEEEEvNS4_8identityENS4_23SM90_TMA_LOAD_MULTICASTES1A_vS1B_EENS_8epilogue10collective6detail29Sm90TmaWarpSpecializedAdapterINS1F_15DefaultEpilogueIfSJ_SJ_NS1E_6thread17LinearCombinationIfLi1EffLNS1J_9ScaleType4KindE0ELNS_15FloatRoundStyleE2EfEENS1_15EpilogueDefaultEEEEEvvEEEEvNT_6ParamsE)
        /*0008*/ 	.word	0x000000a8


	//----- nvinfo : EIATTR_FRAME_SIZE
	.align		4
.L_15:
        /*000c*/ 	.byte	0x04, 0x11
        /*000e*/ 	.short	(.L_17 - .L_16)
	.align		4
.L_16:
        /*0010*/ 	.word	index@(_ZN7cutlass13device_kernelINS_4gemm6kernel13GemmUniversalIN4cute5tupleIJiiiiEEENS1_10collective13CollectiveMmaINS1_34MainloopSm90TmaGmmaWarpSpecializedILi4ENS5_IJNS4_1CILi2EEENSA_ILi1EEESC_EEENS1_35KernelTmaWarpSpecializedCooperativeEEENS5_IJNSA_ILi128EEENSA_ILi64EEESH_EEEfNS5_IJlSC_lEEEfSJ_NS4_8TiledMMAINS4_8MMA_AtomIJNS4_4SM904GMMA29MMA_64x64x8_F32TF32TF32_SS_TNILNSN_7ScaleInE1ELSP_1EEEEEENS4_6LayoutISD_NS5_IJSC_NSA_ILi0EEEST_EEEEENS5_IJNS4_10UnderscoreESW_SW_EEEEENS4_13SM90_TMA_LOADENS4_14ComposedLayoutINS4_7SwizzleILi3ELi4ELi3EEENS4_18smem_ptr_flag_bitsILi32EEENSS_INS5_IJNSA_ILi8EEENSA_ILi32EEEEEENS5_IJS16_SC_EEEEEEEvNS4_8identityENS4_23SM90_TMA_LOAD_MULTICASTES1A_vS1B_EENS_8epilogue10collective6detail29Sm90TmaWarpSpecializedAdapterINS1F_15DefaultEpilogueIfSJ_SJ_NS1E_6thread17LinearCombinationIfLi1EffLNS1J_9ScaleType4KindE0ELNS_15FloatRoundStyleE2EfEENS1_15EpilogueDefaultEEEEEvvEEEEvNT_6ParamsE)
        /*0014*/ 	.word	0x00000000


	//----- nvinfo : EIATTR_MIN_STACK_SIZE
	.align		4
.L_17:
        /*0018*/ 	.byte	0x04, 0x12
        /*001a*/ 	.short	(.L_19 - .L_18)
	.align		4
.L_18:
        /*001c*/ 	.word	index@(_ZN7cutlass13device_kernelINS_4gemm6kernel13GemmUniversalIN4cute5tupleIJiiiiEEENS1_10collective13CollectiveMmaINS1_34MainloopSm90TmaGmmaWarpSpecializedILi4ENS5_IJNS4_1CILi2EEENSA_ILi1EEESC_EEENS1_35KernelTmaWarpSpecializedCooperativeEEENS5_IJNSA_ILi128EEENSA_ILi64EEESH_EEEfNS5_IJlSC_lEEEfSJ_NS4_8TiledMMAINS4_8MMA_AtomIJNS4_4SM904GMMA29MMA_64x64x8_F32TF32TF32_SS_TNILNSN_7ScaleInE1ELSP_1EEEEEENS4_6LayoutISD_NS5_IJSC_NSA_ILi0EEEST_EEEEENS5_IJNS4_10UnderscoreESW_SW_EEEEENS4_13SM90_TMA_LOADENS4_14ComposedLayoutINS4_7SwizzleILi3ELi4ELi3EEENS4_18smem_ptr_flag_bitsILi32EEENSS_INS5_IJNSA_ILi8EEENSA_ILi32EEEEEENS5_IJS16_SC_EEEEEEEvNS4_8identityENS4_23SM90_TMA_LOAD_MULTICASTES1A_vS1B_EENS_8epilogue10collective6detail29Sm90TmaWarpSpecializedAdapterINS1F_15DefaultEpilogueIfSJ_SJ_NS1E_6thread17LinearCombinationIfLi1EffLNS1J_9ScaleType4KindE0ELNS_15FloatRoundStyleE2EfEENS1_15EpilogueDefaultEEEEEvvEEEEvNT_6ParamsE)
        /*0020*/ 	.word	0x00000000
.L_19:


//--------------------- .nv.compat                --------------------------
	.section	.nv.compat,"",@"SHT_CUDA_COMPAT_INFO"
	.align	4
        /*0000*/ 	.byte	0x02, 0x09, 0x01, 0x00, 0x02, 0x02, 0x04, 0x00, 0x02, 0x05, 0x05, 0x00, 0x03, 0x07, 0x01, 0x01
        /*0010*/ 	.byte	0x02, 0x03, 0x01, 0x00, 0x02, 0x06, 0x01, 0x00, 0x04, 0x0b, 0x08, 0x00, 0x00, 0x00, 0x00, 0x00
        /*0020*/ 	.byte	0x00, 0x00, 0x00, 0x00


//--------------------- .nv.info._ZN7cutlass13device_kernelINS_4gemm6kernel13GemmUniversalIN4cute5tupleIJiiiiEEENS1_10collective13CollectiveMmaINS1_34MainloopSm90TmaGmmaWarpSpecializedILi4ENS5_IJNS4_1CILi2EEENSA_ILi1EEESC_EEENS1_35KernelTmaWarpSpecializedCooperativeEEENS5_IJNSA_ILi128EEENSA_ILi64EEESH_EEEfNS5_IJlSC_lEEEfSJ_NS4_8TiledMMAINS4_8MMA_AtomIJNS4_4SM904GMMA29MMA_64x64x8_F32TF32TF32_SS_TNILNSN_7ScaleInE1ELSP_1EEEEEENS4_6LayoutISD_NS5_IJSC_NSA_ILi0EEEST_EEEEENS5_IJNS4_10UnderscoreESW_SW_EEEEENS4_13SM90_TMA_LOADENS4_14ComposedLayoutINS4_7SwizzleILi3ELi4ELi3EEENS4_18smem_ptr_flag_bitsILi32EEENSS_INS5_IJNSA_ILi8EEENSA_ILi32EEEEEENS5_IJS16_SC_EEEEEEEvNS4_8identityENS4_23SM90_TMA_LOAD_MULTICASTES1A_vS1B_EENS_8epilogue10collective6detail29Sm90TmaWarpSpecializedAdapterINS1F_15DefaultEpilogueIfSJ_SJ_NS1E_6thread17LinearCombinationIfLi1EffLNS1J_9ScaleType4KindE0ELNS_15FloatRoundStyleE2EfEENS1_15EpilogueDefaultEEEEEvvEEEEvNT_6ParamsE --------------------------
	.section	.nv.info._ZN7cutlass13device_kernelINS_4gemm6kernel13GemmUniversalIN4cute5tupleIJiiiiEEENS1_10collective13CollectiveMmaINS1_34MainloopSm90TmaGmmaWarpSpecializedILi4ENS5_IJNS4_1CILi2EEENSA_ILi1EEESC_EEENS1_35KernelTmaWarpSpecializedCooperativeEEENS5_IJNSA_ILi128EEENSA_ILi64EEESH_EEEfNS5_IJlSC_lEEEfSJ_NS4_8TiledMMAINS4_8MMA_AtomIJNS4_4SM904GMMA29MMA_64x64x8_F32TF32TF32_SS_TNILNSN_7ScaleInE1ELSP_1EEEEEENS4_6LayoutISD_NS5_IJSC_NSA_ILi0EEEST_EEEEENS5_IJNS4_10UnderscoreESW_SW_EEEEENS4_13SM90_TMA_LOADENS4_14ComposedLayoutINS4_7SwizzleILi3ELi4ELi3EEENS4_18smem_ptr_flag_bitsILi32EEENSS_INS5_IJNSA_ILi8EEENSA_ILi32EEEEEENS5_IJS16_SC_EEEEEEEvNS4_8identityENS4_23SM90_TMA_LOAD_MULTICASTES1A_vS1B_EENS_8epilogue10collective6detail29Sm90TmaWarpSpecializedAdapterINS1F_15DefaultEpilogueIfSJ_SJ_NS1E_6thread17LinearCombinationIfLi1EffLNS1J_9ScaleType4KindE0ELNS_15FloatRoundStyleE2EfEENS1_15EpilogueDefaultEEEEEvvEEEEvNT_6ParamsE,"",@"SHT_CUDA_INFO"
	.sectionflags	@""
	.align	4


	//----- nvinfo : EIATTR_CUDA_API_VERSION
	.align		4
        /*0000*/ 	.byte	0x04, 0x37
        /*0002*/ 	.short	(.L_21 - .L_20)
.L_20:
        /*0004*/ 	.word	0x00000082


	//----- nvinfo : EIATTR_KPARAM_INFO
	.align		4
.L_21:
        /*0008*/ 	.byte	0x04, 0x17
        /*000a*/ 	.short	(.L_23 - .L_22)
.L_22:
        /*000c*/ 	.word	0x00000000
        /*0010*/ 	.short	0x0000
        /*0012*/ 	.short	0x0070
        /*0014*/ 	.byte	0x00, 0xf0, 0x01, 0x10


	//----- nvinfo : EIATTR_SPARSE_MMA_MASK
	.align		4
.L_23:
        /*0018*/ 	.byte	0x03, 0x50
        /*001a*/ 	.short	0x0000


	//----- nvinfo : EIATTR_MAXREG_COUNT
	.align		4
        /*001c*/ 	.byte	0x03, 0x1b
        /*001e*/ 	.short	0x00a8


	//----- nvinfo : EIATTR_NUM_BARRIERS
	.align		4
        /*0020*/ 	.byte	0x02, 0x4c
        /*0022*/ 	.byte	0x01
	.zero		1


	//----- nvinfo : EIATTR_EXTERNS
	.align		4
        /*0024*/ 	.byte	0x04, 0x0f
        /*0026*/ 	.short	(.L_25 - .L_24)


	//   ....[0]....
	.align		4
.L_24:
        /*0028*/ 	.word	index@(__assertfail)


	//----- nvinfo : EIATTR_MERCURY_ISA_VERSION
	.align		4
.L_25:
        /*002c*/ 	.byte	0x03, 0x5f
        /*002e*/ 	.short	0x0101


	//----- nvinfo : EIATTR_INT_WARP_WIDE_INSTR_OFFSETS
	.align		4
        /*0030*/ 	.byte	0x04, 0x31
        /*0032*/ 	.short	(.L_27 - .L_26)


	//   ....[0]....
.L_26:
        /*0034*/ 	.word	0x00000490


	//   ....[1]....
        /*0038*/ 	.word	0x000004c0


	//   ....[2]....
        /*003c*/ 	.word	0x00000680


	//   ....[3]....
        /*0040*/ 	.word	0x00002280


	//----- nvinfo : EIATTR_COOP_GROUP_MASK_REGIDS
	.align		4
.L_27:
        /*0044*/ 	.byte	0x04, 0x29
        /*0046*/ 	.short	(.L_29 - .L_28)


	//   ....[0]....
.L_28:
        /*0048*/ 	.word	0xffffffff


	//   ....[1]....
        /*004c*/ 	.word	0xffffffff


	//   ....[2]....
        /*0050*/ 	.word	0xffffffff


	//   ....[3]....
        /*0054*/ 	.word	0xffffffff


	//   ....[4]....
        /*0058*/ 	.word	0xffffffff


	//   ....[5]....
        /*005c*/ 	.word	0xffffffff


	//----- nvinfo : EIATTR_COOP_GROUP_INSTR_OFFSETS
	.align		4
.L_29:
        /*0060*/ 	.byte	0x04, 0x28
        /*0062*/ 	.short	(.L_31 - .L_30)


	//   ....[0]....
.L_30:
        /*0064*/ 	.word	0x00000060


	//   ....[1]....
        /*0068*/ 	.word	0x00000070


	//   ....[2]....
        /*006c*/ 	.word	0x00000130


	//   ....[3]....
        /*0070*/ 	.word	0x000002d0


	//   ....[4]....
        /*0074*/ 	.word	0x00000800


	//   ....[5]....
        /*0078*/ 	.word	0x00001480


	//----- nvinfo : EIATTR_REG_RECONFIG
	.align		4
.L_31:
        /*007c*/ 	.byte	0x01, 0x54
	.zero		2


	//----- nvinfo : EIATTR_SYSCALL_OFFSETS
	.align		4
        /*0080*/ 	.byte	0x04, 0x46
        /*0082*/ 	.short	(.L_33 - .L_32)


	//   ....[0]....
.L_32:
        /*0084*/ 	.word	0x00001670


	//----- nvinfo : EIATTR_MBARRIER_INSTR_OFFSETS
	.align		4
.L_33:
        /*0088*/ 	.byte	0x04, 0x39
        /*008a*/ 	.short	(.L_35 - .L_34)


	//   ....[0]....
.L_34:
        /*008c*/ 	.word	0x00000230
        /*0090*/ 	.word	0x000000ff
        /*0094*/ 	.word	0x00000000
        /*0098*/ 	.short	0x0100
        /*009a*/ 	.byte	0x08
	.zero		1


	//   ....[1]....
        /*009c*/ 	.word	0x00000240
        /*00a0*/ 	.word	0x000000ff
        /*00a4*/ 	.word	0x00000020
        /*00a8*/ 	.short	0x0100
        /*00aa*/ 	.byte	0x08
	.zero		1


	//   ....[2]....
        /*00ac*/ 	.word	0x00000250
        /*00b0*/ 	.word	0x000000ff
        /*00b4*/ 	.word	0x00000008
        /*00b8*/ 	.short	0x0100
        /*00ba*/ 	.byte	0x08
	.zero		1


	//   ....[3]....
        /*00bc*/ 	.word	0x00000260
        /*00c0*/ 	.word	0x000000ff
        /*00c4*/ 	.word	0x00000028
        /*00c8*/ 	.short	0x0100
        /*00ca*/ 	.byte	0x08
	.zero		1


	//   ....[4]....
        /*00cc*/ 	.word	0x00000270
        /*00d0*/ 	.word	0x000000ff
        /*00d4*/ 	.word	0x00000010
        /*00d8*/ 	.short	0x0100
        /*00da*/ 	.byte	0x08
	.zero		1


	//   ....[5]....
        /*00dc*/ 	.word	0x00000280
        /*00e0*/ 	.word	0x000000ff
        /*00e4*/ 	.word	0x00000030
        /*00e8*/ 	.short	0x0100
        /*00ea*/ 	.byte	0x08
	.zero		1


	//   ....[6]....
        /*00ec*/ 	.word	0x00000290
        /*00f0*/ 	.word	0x000000ff
        /*00f4*/ 	.word	0x00000018
        /*00f8*/ 	.short	0x0100
        /*00fa*/ 	.byte	0x08
	.zero		1


	//   ....[7]....
        /*00fc*/ 	.word	0x000002a0
        /*0100*/ 	.word	0x000000ff
        /*0104*/ 	.word	0x00000038
        /*0108*/ 	.short	0x0100
        /*010a*/ 	.byte	0x08
	.zero		1


	//   ....[8]....
        /*010c*/ 	.word	0x00000720
        /*0110*/ 	.word	0x000000ff
        /*0114*/ 	.word	0x00000050
        /*0118*/ 	.short	0x0100
        /*011a*/ 	.byte	0x06
	.zero		1


	//   ....[9]....
        /*011c*/ 	.word	0x000007a0
        /*0120*/ 	.word	0x000000ff
        /*0124*/ 	.word	0x00000058
        /*0128*/ 	.short	0x0100
        /*012a*/ 	.byte	0x06
	.zero		1


	//   ....[10]....
        /*012c*/ 	.word	0x00001730
        /*0130*/ 	.word	0x00000003
        /*0134*/ 	.word	0x00000000
        /*0138*/ 	.short	0x010a
        /*013a*/ 	.byte	0x3f
	.zero		1


	//   ....[11]....
        /*013c*/ 	.word	0x00001790
        /*0140*/ 	.word	0x00000003
        /*0144*/ 	.word	0x00000000
        /*0148*/ 	.short	0x010a
        /*014a*/ 	.byte	0x3f
	.zero		1


	//   ....[12]....
        /*014c*/ 	.word	0x00001cd0
        /*0150*/ 	.word	0x00000005
        /*0154*/ 	.word	0x00000000
        /*0158*/ 	.short	0x010a
        /*015a*/ 	.byte	0x3f
	.zero		1


	//   ....[13]....
        /*015c*/ 	.word	0x00001d10
        /*0160*/ 	.word	0x00000005
        /*0164*/ 	.word	0x00000000
        /*0168*/ 	.short	0x010a
        /*016a*/ 	.byte	0x3f
	.zero		1


	//   ....[14]....
        /*016c*/ 	.word	0x00002130
        /*0170*/ 	.word	0x00000004
        /*0174*/ 	.word	0x00000000
        /*0178*/ 	.short	0x0101
        /*017a*/ 	.byte	0x3f
	.zero		1


	//   ....[15]....
        /*017c*/ 	.word	0x000022f0
        /*0180*/ 	.word	0x00000000
        /*0184*/ 	.word	0x00000000
        /*0188*/ 	.short	0x0101
        /*018a*/ 	.byte	0x3f
	.zero		1


	//   ....[16]....
        /*018c*/ 	.word	0x00004f50
        /*0190*/ 	.word	0x00000017
        /*0194*/ 	.word	0x00000020
        /*0198*/ 	.short	0x010a
        /*019a*/ 	.byte	0x3f
	.zero		1


	//   ....[17]....
        /*019c*/ 	.word	0x000053d0
        /*01a0*/ 	.word	0x00000005
        /*01a4*/ 	.word	0x00000058
        /*01a8*/ 	.short	0x0101
        /*01aa*/ 	.byte	0x3f
	.zero		1


	//   ....[18]....
        /*01ac*/ 	.word	0x00005af0
        /*01b0*/ 	.word	0x00000007
        /*01b4*/ 	.word	0x00000000
        /*01b8*/ 	.short	0x010a
        /*01ba*/ 	.byte	0x3f
	.zero		1


	//   ....[19]....
        /*01bc*/ 	.word	0x00005b70
        /*01c0*/ 	.word	0x00000006
        /*01c4*/ 	.word	0x00000000
        /*01c8*/ 	.short	0x010a
        /*01ca*/ 	.byte	0x3f
	.zero		1


	//   ....[20]....
        /*01cc*/ 	.word	0x00005c00
        /*01d0*/ 	.word	0x00000007
        /*01d4*/ 	.word	0x00000000
        /*01d8*/ 	.short	0x010a
        /*01da*/ 	.byte	0x3f
	.zero		1


	//   ....[21]....
        /*01dc*/ 	.word	0x00005c90
        /*01e0*/ 	.word	0x00000005
        /*01e4*/ 	.word	0x00000000
        /*01e8*/ 	.short	0x010a
        /*01ea*/ 	.byte	0x3f
	.zero		1


	//   ....[22]....
        /*01ec*/ 	.word	0x00005cf0
        /*01f0*/ 	.word	0x00000003
        /*01f4*/ 	.word	0x00000000
        /*01f8*/ 	.short	0x010a
        /*01fa*/ 	.byte	0x3f
	.zero		1


	//   ....[23]....
        /*01fc*/ 	.word	0x00005d40
        /*0200*/ 	.word	0x00000005
        /*0204*/ 	.word	0x00000000
        /*0208*/ 	.short	0x010a
        /*020a*/ 	.byte	0x3f
	.zero		1


	//   ....[24]....
        /*020c*/ 	.word	0x00005e10
        /*0210*/ 	.word	0x00000017
        /*0214*/ 	.word	0x00000020
        /*0218*/ 	.short	0x010a
        /*021a*/ 	.byte	0x3f
	.zero		1


	//   ....[25]....
        /*021c*/ 	.word	0x00005ee0
        /*0220*/ 	.word	0x00000007
        /*0224*/ 	.word	0x00000000
        /*0228*/ 	.short	0x010a
        /*022a*/ 	.byte	0x3f
	.zero		1


	//   ....[26]....
        /*022c*/ 	.word	0x00005f30
        /*0230*/ 	.word	0x00000006
        /*0234*/ 	.word	0x00000000
        /*0238*/ 	.short	0x010a
        /*023a*/ 	.byte	0x3f
	.zero		1


	//   ....[27]....
        /*023c*/ 	.word	0x00005f80
        /*0240*/ 	.word	0x00000007
        /*0244*/ 	.word	0x00000000
        /*0248*/ 	.short	0x010a
        /*024a*/ 	.byte	0x3f
	.zero		1


	//----- nvinfo : EIATTR_NUM_MBARRIERS
	.align		4
.L_35:
        /*024c*/ 	.byte	0x03, 0x38
        /*024e*/ 	.short	0x000a


	//----- nvinfo : EIATTR_EXIT_INSTR_OFFSETS
	.align		4
        /*0250*/ 	.byte	0x04, 0x1c
        /*0252*/ 	.short	(.L_37 - .L_36)


	//   ....[0]....
.L_36:
        /*0254*/ 	.word	0x000009d0


	//   ....[1]....
        /*0258*/ 	.word	0x000011e0


	//   ....[2]....
        /*025c*/ 	.word	0x000046d0


	//   ....[3]....
        /*0260*/ 	.word	0x00004c30


	//   ....[4]....
        /*0264*/ 	.word	0x00005ce0


	//----- nvinfo : EIATTR_MAX_THREADS
	.align		4
.L_37:
        /*0268*/ 	.byte	0x04, 0x05
        /*026a*/ 	.short	(.L_39 - .L_38)
.L_38:
        /*026c*/ 	.word	0x00000180
        /*0270*/ 	.word	0x00000001
        /*0274*/ 	.word	0x00000001


	//----- nvinfo : EIATTR_CRS_STACK_SIZE
	.align		4
.L_39:
        /*0278*/ 	.byte	0x04, 0x1e
        /*027a*/ 	.short	(.L_41 - .L_40)
.L_40:
        /*027c*/ 	.word	0x00000000


	//----- nvinfo : EIATTR_CBANK_PARAM_SIZE
	.align		4
.L_41:
        /*0280*/ 	.byte	0x03, 0x19
        /*0282*/ 	.short	0x0470


	//----- nvinfo : EIATTR_PARAM_CBANK
	.align		4
        /*0284*/ 	.byte	0x04, 0x0a
        /*0286*/ 	.short	(.L_43 - .L_42)
	.align		4
.L_42:
        /*0288*/ 	.word	index@(.nv.constant0._ZN7cutlass13device_kernelINS_4gemm6kernel13GemmUniversalIN4cute5tupleIJiiiiEEENS1_10collective13CollectiveMmaINS1_34MainloopSm90TmaGmmaWarpSpecializedILi4ENS5_IJNS4_1CILi2EEENSA_ILi1EEESC_EEENS1_35KernelTmaWarpSpecializedCooperativeEEENS5_IJNSA_ILi128EEENSA_ILi64EEESH_EEEfNS5_IJlSC_lEEEfSJ_NS4_8TiledMMAINS4_8MMA_AtomIJNS4_4SM904GMMA29MMA_64x64x8_F32TF32TF32_SS_TNILNSN_7ScaleInE1ELSP_1EEEEEENS4_6LayoutISD_NS5_IJSC_NSA_ILi0EEEST_EEEEENS5_IJNS4_10UnderscoreESW_SW_EEEEENS4_13SM90_TMA_LOADENS4_14ComposedLayoutINS4_7SwizzleILi3ELi4ELi3EEENS4_18smem_ptr_flag_bitsILi32EEENSS_INS5_IJNSA_ILi8EEENSA_ILi32EEEEEENS5_IJS16_SC_EEEEEEEvNS4_8identityENS4_23SM90_TMA_LOAD_MULTICASTES1A_vS1B_EENS_8epilogue10collective6detail29Sm90TmaWarpSpecializedAdapterINS1F_15DefaultEpilogueIfSJ_SJ_NS1E_6thread17LinearCombinationIfLi1EffLNS1J_9ScaleType4KindE0ELNS_15FloatRoundStyleE2EfEENS1_15EpilogueDefaultEEEEEvvEEEEvNT_6ParamsE)
        /*028c*/ 	.short	0x0210
        /*028e*/ 	.short	0x0470


	//----- nvinfo : EIATTR_SW_WAR
	.align		4
.L_43:
        /*0290*/ 	.byte	0x04, 0x36
        /*0292*/ 	.short	(.L_45 - .L_44)
.L_44:
        /*0294*/ 	.word	0x00000008
.L_45:


//--------------------- .nv.callgraph             --------------------------
	.section	.nv.callgraph,"",@"SHT_CUDA_CALLGRAPH"
	.align	4
	.sectionentsize	8
	.align		4
        /*0000*/ 	.word	0x00000000
	.align		4
        /*0004*/ 	.word	0xffffffff
	.align		4
        /*0008*/ 	.word	index@(_ZN7cutlass13device_kernelINS_4gemm6kernel13GemmUniversalIN4cute5tupleIJiiiiEEENS1_10collective13CollectiveMmaINS1_34MainloopSm90TmaGmmaWarpSpecializedILi4ENS5_IJNS4_1CILi2EEENSA_ILi1EEESC_EEENS1_35KernelTmaWarpSpecializedCooperativeEEENS5_IJNSA_ILi128EEENSA_ILi64EEESH_EEEfNS5_IJlSC_lEEEfSJ_NS4_8TiledMMAINS4_8MMA_AtomIJNS4_4SM904GMMA29MMA_64x64x8_F32TF32TF32_SS_TNILNSN_7ScaleInE1ELSP_1EEEEEENS4_6LayoutISD_NS5_IJSC_NSA_ILi0EEEST_EEEEENS5_IJNS4_10UnderscoreESW_SW_EEEEENS4_13SM90_TMA_LOADENS4_14ComposedLayoutINS4_7SwizzleILi3ELi4ELi3EEENS4_18smem_ptr_flag_bitsILi32EEENSS_INS5_IJNSA_ILi8EEENSA_ILi32EEEEEENS5_IJS16_SC_EEEEEEEvNS4_8identityENS4_23SM90_TMA_LOAD_MULTICASTES1A_vS1B_EENS_8epilogue10collective6detail29Sm90TmaWarpSpecializedAdapterINS1F_15DefaultEpilogueIfSJ_SJ_NS1E_6thread17LinearCombinationIfLi1EffLNS1J_9ScaleType4KindE0ELNS_15FloatRoundStyleE2EfEENS1_15EpilogueDefaultEEEEEvvEEEEvNT_6ParamsE)
	.align		4
        /*000c*/ 	.word	index@(__assertfail)
	.align		4
        /*0010*/ 	.word	0x00000000
	.align		4
        /*0014*/ 	.word	0xfffffffe
	.align		4
        /*0018*/ 	.word	0x00000000
	.align		4
        /*001c*/ 	.word	0xfffffffd
	.align		4
        /*0020*/ 	.word	0x00000000
	.align		4
        /*0024*/ 	.word	0xfffffffc


//--------------------- .nv.constant4             --------------------------
	.section	.nv.constant4,"a",@progbits
	.align	8
	.align		8
.nv.constant4:
        /*0000*/ 	.dword	__assertfail
	.align		8
        /*0008*/ 	.dword	__unnamed_1
	.align		8
        /*0010*/ 	.dword	_ZN40_INTERNAL_27235bd3_4_k_cu_bcb8b351_315194cuda3std3__45__cpo5beginE
	.align		8
        /*0018*/ 	.dword	_ZN40_INTERNAL_27235bd3_4_k_cu_bcb8b351_315194cuda3std3__45__cpo3endE
	.align		8
        /*0020*/ 	.dword	_ZN40_INTERNAL_27235bd3_4_k_cu_bcb8b351_315194cuda3std3__45__cpo6cbeginE
	.align		8
        /*0028*/ 	.dword	_ZN40_INTERNAL_27235bd3_4_k_cu_bcb8b351_315194cuda3std3__45__cpo4cendE
	.align		8
        /*0030*/ 	.dword	_ZN40_INTERNAL_27235bd3_4_k_cu_bcb8b351_315194cuda3std3__442_GLOBAL__N__27235bd3_4_k_cu_bcb8b351_315196ignoreE
	.align		8
        /*0038*/ 	.dword	_ZN40_INTERNAL_27235bd3_4_k_cu_bcb8b351_315194cuda3std3__419piecewise_constructE
	.align		8
        /*0040*/ 	.dword	_ZN40_INTERNAL_27235bd3_4_k_cu_bcb8b351_315194cuda3std3__48in_placeE
	.align		8
        /*0048*/ 	.dword	_ZN40_INTERNAL_27235bd3_4_k_cu_bcb8b351_315194cuda3std6ranges3__45__cpo4swapE
	.align		8
        /*0050*/ 	.dword	_ZN40_INTERNAL_27235bd3_4_k_cu_bcb8b351_315194cuda3std6ranges3__45__cpo9iter_moveE
	.align		8
        /*0058*/ 	.dword	_ZN40_INTERNAL_27235bd3_4_k_cu_bcb8b351_315194cute7productE
	.align		8
        /*0060*/ 	.dword	_ZN40_INTERNAL_27235bd3_4_k_cu_bcb8b351_315194cute1_E
	.align		8
        /*0068*/ 	.dword	$str$22
	.align		8
        /*0070*/ 	.dword	$str$23


//--------------------- .text._ZN7cutlass13device_kernelINS_4gemm6kernel13GemmUniversalIN4cute5tupleIJiiiiEEENS1_10collective13CollectiveMmaINS1_34MainloopSm90TmaGmmaWarpSpecializedILi4ENS5_IJNS4_1CILi2EEENSA_ILi1EEESC_EEENS1_35KernelTmaWarpSpecializedCooperativeEEENS5_IJNSA_ILi128EEENSA_ILi64EEESH_EEEfNS5_IJlSC_lEEEfSJ_NS4_8TiledMMAINS4_8MMA_AtomIJNS4_4SM904GMMA29MMA_64x64x8_F32TF32TF32_SS_TNILNSN_7ScaleInE1ELSP_1EEEEEENS4_6LayoutISD_NS5_IJSC_NSA_ILi0EEEST_EEEEENS5_IJNS4_10UnderscoreESW_SW_EEEEENS4_13SM90_TMA_LOADENS4_14ComposedLayoutINS4_7SwizzleILi3ELi4ELi3EEENS4_18smem_ptr_flag_bitsILi32EEENSS_INS5_IJNSA_ILi8EEENSA_ILi32EEEEEENS5_IJS16_SC_EEEEEEEvNS4_8identityENS4_23SM90_TMA_LOAD_MULTICASTES1A_vS1B_EENS_8epilogue10collective6detail29Sm90TmaWarpSpecializedAdapterINS1F_15DefaultEpilogueIfSJ_SJ_NS1E_6thread17LinearCombinationIfLi1EffLNS1J_9ScaleType4KindE0ELNS_15FloatRoundStyleE2EfEENS1_15EpilogueDefaultEEEEEvvEEEEvNT_6ParamsE --------------------------
	.section	.text._ZN7cutlass13device_kernelINS_4gemm6kernel13GemmUniversalIN4cute5tupleIJiiiiEEENS1_10collective13CollectiveMmaINS1_34MainloopSm90TmaGmmaWarpSpecializedILi4ENS5_IJNS4_1CILi2EEENSA_ILi1EEESC_EEENS1_35KernelTmaWarpSpecializedCooperativeEEENS5_IJNSA_ILi128EEENSA_ILi64EEESH_EEEfNS5_IJlSC_lEEEfSJ_NS4_8TiledMMAINS4_8MMA_AtomIJNS4_4SM904GMMA29MMA_64x64x8_F32TF32TF32_SS_TNILNSN_7ScaleInE1ELSP_1EEEEEENS4_6LayoutISD_NS5_IJSC_NSA_ILi0EEEST_EEEEENS5_IJNS4_10UnderscoreESW_SW_EEEEENS4_13SM90_TMA_LOADENS4_14ComposedLayoutINS4_7SwizzleILi3ELi4ELi3EEENS4_18smem_ptr_flag_bitsILi32EEENSS_INS5_IJNSA_ILi8EEENSA_ILi32EEEEEENS5_IJS16_SC_EEEEEEEvNS4_8identityENS4_23SM90_TMA_LOAD_MULTICASTES1A_vS1B_EENS_8epilogue10collective6detail29Sm90TmaWarpSpecializedAdapterINS1F_15DefaultEpilogueIfSJ_SJ_NS1E_6thread17LinearCombinationIfLi1EffLNS1J_9ScaleType4KindE0ELNS_15FloatRoundStyleE2EfEENS1_15EpilogueDefaultEEEEEvvEEEEvNT_6ParamsE,"ax",@progbits
	.align	128
.text._ZN7cutlass13device_kernelINS_4gemm6kernel13GemmUniversalIN4cute5tupleIJiiiiEEENS1_10collective13CollectiveMmaINS1_34MainloopSm90TmaGmmaWarpSpecializedILi4ENS5_IJNS4_1CILi2EEENSA_ILi1EEESC_EEENS1_35KernelTmaWarpSpecializedCooperativeEEENS5_IJNSA_ILi128EEENSA_ILi64EEESH_EEEfNS5_IJlSC_lEEEfSJ_NS4_8TiledMMAINS4_8MMA_AtomIJNS4_4SM904GMMA29MMA_64x64x8_F32TF32TF32_SS_TNILNSN_7ScaleInE1ELSP_1EEEEEENS4_6LayoutISD_NS5_IJSC_NSA_ILi0EEEST_EEEEENS5_IJNS4_10UnderscoreESW_SW_EEEEENS4_13SM90_TMA_LOADENS4_14ComposedLayoutINS4_7SwizzleILi3ELi4ELi3EEENS4_18smem_ptr_flag_bitsILi32EEENSS_INS5_IJNSA_ILi8EEENSA_ILi32EEEEEENS5_IJS16_SC_EEEEEEEvNS4_8identityENS4_23SM90_TMA_LOAD_MULTICASTES1A_vS1B_EENS_8epilogue10collective6detail29Sm90TmaWarpSpecializedAdapterINS1F_15DefaultEpilogueIfSJ_SJ_NS1E_6thread17LinearCombinationIfLi1EffLNS1J_9ScaleType4KindE0ELNS_15FloatRoundStyleE2EfEENS1_15EpilogueDefaultEEEEEvvEEEEvNT_6ParamsE:
        .type           _ZN7cutlass13device_kernelINS_4gemm6kernel13GemmUniversalIN4cute5tupleIJiiiiEEENS1_10collective13CollectiveMmaINS1_34MainloopSm90TmaGmmaWarpSpecializedILi4ENS5_IJNS4_1CILi2EEENSA_ILi1EEESC_EEENS1_35KernelTmaWarpSpecializedCooperativeEEENS5_IJNSA_ILi128EEENSA_ILi64EEESH_EEEfNS5_IJlSC_lEEEfSJ_NS4_8TiledMMAINS4_8MMA_AtomIJNS4_4SM904GMMA29MMA_64x64x8_F32TF32TF32_SS_TNILNSN_7ScaleInE1ELSP_1EEEEEENS4_6LayoutISD_NS5_IJSC_NSA_ILi0EEEST_EEEEENS5_IJNS4_10UnderscoreESW_SW_EEEEENS4_13SM90_TMA_LOADENS4_14ComposedLayoutINS4_7SwizzleILi3ELi4ELi3EEENS4_18smem_ptr_flag_bitsILi32EEENSS_INS5_IJNSA_ILi8EEENSA_ILi32EEEEEENS5_IJS16_SC_EEEEEEEvNS4_8identityENS4_23SM90_TMA_LOAD_MULTICASTES1A_vS1B_EENS_8epilogue10collective6detail29Sm90TmaWarpSpecializedAdapterINS1F_15DefaultEpilogueIfSJ_SJ_NS1E_6thread17LinearCombinationIfLi1EffLNS1J_9ScaleType4KindE0ELNS_15FloatRoundStyleE2EfEENS1_15EpilogueDefaultEEEEEvvEEEEvNT_6ParamsE,@function
        .size           _ZN7cutlass13device_kernelINS_4gemm6kernel13GemmUniversalIN4cute5tupleIJiiiiEEENS1_10collective13CollectiveMmaINS1_34MainloopSm90TmaGmmaWarpSpecializedILi4ENS5_IJNS4_1CILi2EEENSA_ILi1EEESC_EEENS1_35KernelTmaWarpSpecializedCooperativeEEENS5_IJNSA_ILi128EEENSA_ILi64EEESH_EEEfNS5_IJlSC_lEEEfSJ_NS4_8TiledMMAINS4_8MMA_AtomIJNS4_4SM904GMMA29MMA_64x64x8_F32TF32TF32_SS_TNILNSN_7ScaleInE1ELSP_1EEEEEENS4_6LayoutISD_NS5_IJSC_NSA_ILi0EEEST_EEEEENS5_IJNS4_10UnderscoreESW_SW_EEEEENS4_13SM90_TMA_LOADENS4_14ComposedLayoutINS4_7SwizzleILi3ELi4ELi3EEENS4_18smem_ptr_flag_bitsILi32EEENSS_INS5_IJNSA_ILi8EEENSA_ILi32EEEEEENS5_IJS16_SC_EEEEEEEvNS4_8identityENS4_23SM90_TMA_LOAD_MULTICASTES1A_vS1B_EENS_8epilogue10collective6detail29Sm90TmaWarpSpecializedAdapterINS1F_15DefaultEpilogueIfSJ_SJ_NS1E_6thread17LinearCombinationIfLi1EffLNS1J_9ScaleType4KindE0ELNS_15FloatRoundStyleE2EfEENS1_15EpilogueDefaultEEEEEvvEEEEvNT_6ParamsE,(.L_x_133 - _ZN7cutlass13device_kernelINS_4gemm6kernel13GemmUniversalIN4cute5tupleIJiiiiEEENS1_10collective13CollectiveMmaINS1_34MainloopSm90TmaGmmaWarpSpecializedILi4ENS5_IJNS4_1CILi2EEENSA_ILi1EEESC_EEENS1_35KernelTmaWarpSpecializedCooperativeEEENS5_IJNSA_ILi128EEENSA_ILi64EEESH_EEEfNS5_IJlSC_lEEEfSJ_NS4_8TiledMMAINS4_8MMA_AtomIJNS4_4SM904GMMA29MMA_64x64x8_F32TF32TF32_SS_TNILNSN_7ScaleInE1ELSP_1EEEEEENS4_6LayoutISD_NS5_IJSC_NSA_ILi0EEEST_EEEEENS5_IJNS4_10UnderscoreESW_SW_EEEEENS4_13SM90_TMA_LOADENS4_14ComposedLayoutINS4_7SwizzleILi3ELi4ELi3EEENS4_18smem_ptr_flag_bitsILi32EEENSS_INS5_IJNSA_ILi8EEENSA_ILi32EEEEEENS5_IJS16_SC_EEEEEEEvNS4_8identityENS4_23SM90_TMA_LOAD_MULTICASTES1A_vS1B_EENS_8epilogue10collective6detail29Sm90TmaWarpSpecializedAdapterINS1F_15DefaultEpilogueIfSJ_SJ_NS1E_6thread17LinearCombinationIfLi1EffLNS1J_9ScaleType4KindE0ELNS_15FloatRoundStyleE2EfEENS1_15EpilogueDefaultEEEEEvvEEEEvNT_6ParamsE)
        .other          _ZN7cutlass13device_kernelINS_4gemm6kernel13GemmUniversalIN4cute5tupleIJiiiiEEENS1_10collective13CollectiveMmaINS1_34MainloopSm90TmaGmmaWarpSpecializedILi4ENS5_IJNS4_1CILi2EEENSA_ILi1EEESC_EEENS1_35KernelTmaWarpSpecializedCooperativeEEENS5_IJNSA_ILi128EEENSA_ILi64EEESH_EEEfNS5_IJlSC_lEEEfSJ_NS4_8TiledMMAINS4_8MMA_AtomIJNS4_4SM904GMMA29MMA_64x64x8_F32TF32TF32_SS_TNILNSN_7ScaleInE1ELSP_1EEEEEENS4_6LayoutISD_NS5_IJSC_NSA_ILi0EEEST_EEEEENS5_IJNS4_10UnderscoreESW_SW_EEEEENS4_13SM90_TMA_LOADENS4_14ComposedLayoutINS4_7SwizzleILi3ELi4ELi3EEENS4_18smem_ptr_flag_bitsILi32EEENSS_INS5_IJNSA_ILi8EEENSA_ILi32EEEEEENS5_IJS16_SC_EEEEEEEvNS4_8identityENS4_23SM90_TMA_LOAD_MULTICASTES1A_vS1B_EENS_8epilogue10collective6detail29Sm90TmaWarpSpecializedAdapterINS1F_15DefaultEpilogueIfSJ_SJ_NS1E_6thread17LinearCombinationIfLi1EffLNS1J_9ScaleType4KindE0ELNS_15FloatRoundStyleE2EfEENS1_15EpilogueDefaultEEEEEvvEEEEvNT_6ParamsE,@"STO_CUDA_ENTRY STV_DEFAULT"
_ZN7cutlass13device_kernelINS_4gemm6kernel13GemmUniversalIN4cute5tupleIJiiiiEEENS1_10collective13CollectiveMmaINS1_34MainloopSm90TmaGmmaWarpSpecializedILi4ENS5_IJNS4_1CILi2EEENSA_ILi1EEESC_EEENS1_35KernelTmaWarpSpecializedCooperativeEEENS5_IJNSA_ILi128EEENSA_ILi64EEESH_EEEfNS5_IJlSC_lEEEfSJ_NS4_8TiledMMAINS4_8MMA_AtomIJNS4_4SM904GMMA29MMA_64x64x8_F32TF32TF32_SS_TNILNSN_7ScaleInE1ELSP_1EEEEEENS4_6LayoutISD_NS5_IJSC_NSA_ILi0EEEST_EEEEENS5_IJNS4_10UnderscoreESW_SW_EEEEENS4_13SM90_TMA_LOADENS4_14ComposedLayoutINS4_7SwizzleILi3ELi4ELi3EEENS4_18smem_ptr_flag_bitsILi32EEENSS_INS5_IJNSA_ILi8EEENSA_ILi32EEEEEENS5_IJS16_SC_EEEEEEEvNS4_8identityENS4_23SM90_TMA_LOAD_MULTICASTES1A_vS1B_EENS_8epilogue10collective6detail29Sm90TmaWarpSpecializedAdapterINS1F_15DefaultEpilogueIfSJ_SJ_NS1E_6thread17LinearCombinationIfLi1EffLNS1J_9ScaleType4KindE0ELNS_15FloatRoundStyleE2EfEENS1_15EpilogueDefaultEEEEEvvEEEEvNT_6ParamsE:
[----:B------:R-:W0:Y:S01]  /*0000*/  LDC R1, c[0x0][0x28] ;  /* 0x00000a00ff017b82 */ /* 0x000e220000000800 */
[----:B------:R-:W1:Y:S01]  /*0010*/  S2R R63, SR_TID.X ;  /* 0x00000000003f7919 */ /* 0x000e620000002100 */
[----:B------:R-:W-:Y:S01]  /*0020*/  ELECT P0, URZ, PT ;  /* 0x00000000003f782f */ /* 0x000fe20003800000 */
[----:B------:R-:W-:Y:S01]  /*0030*/  BSSY B0, `(.L_x_0) ;  /* 0x000000f000007945 */ /* 0x000fe20003800000 */
[--C-:B-1----:R-:W-:Y:S02]  /*0040*/  SHF.R.U32.HI R0, RZ, 0x5, R63.reuse ;  /* 0x00000005ff007819 */ /* 0x102fe4000001163f */
[----:B------:R-:W-:-:S03]  /*0050*/  SHF.R.U32.HI R6, RZ, 0x7, R63 ;  /* 0x00000007ff067819 */ /* 0x000fc6000001163f */
[----:B------:R-:W1:Y:S04]  /*0060*/  SHFL.IDX PT, R3, R0, RZ, 0x1f ;  /* 0x00001fff00037589 */ /* 0x000e6800000e0000 */
[----:B------:R2:W3:Y:S01]  /*0070*/  SHFL.IDX PT, R2, R6, RZ, 0x1f ;  /* 0x00001fff06027589 */ /* 0x0004e200000e0000 */
[----:B-1----:R-:W-:-:S13]  /*0080*/  ISETP.NE.OR P0, PT, R3, RZ, !P0 ;  /* 0x000000ff0300720c */ /* 0x002fda0004705670 */
[----:B0-23--:R-:W-:Y:S05]  /*0090*/  @P0 BRA `(.L_x_1) ;  /* 0x0000000000200947 */ /* 0x00dfea0003800000 */
[----:B------:R-:W-:Y:S02]  /*00a0*/  ULDC.64 UR4, c[0x0][0x198] ;  /* 0x0000660000047ab9 */ /* 0x000fe40000000a00 */
[----:B------:R-:W-:Y:S02]  /*00b0*/  UIADD3 UR6, UP0, UR4, 0xf0, URZ ;  /* 0x000000f004067890 */ /* 0x000fe4000ff1e03f */
[----:B------:R-:W-:Y:S02]  /*00c0*/  UIADD3 UR4, UP1, UR4, 0x1f0, URZ ;  /* 0x000001f004047890 */ /* 0x000fe4000ff3e03f */
[----:B------:R-:W-:Y:S02]  /*00d0*/  UIADD3.X UR7, URZ, UR5, URZ, UP0, !UPT ;  /* 0x000000053f077290 */ /* 0x000fe400087fe43f */
[----:B------:R-:W-:-:S07]  /*00e0*/  UIADD3.X UR5, URZ, UR5, URZ, UP1, !UPT ;  /* 0x000000053f057290 */ /* 0x000fce0008ffe43f */
[----:B------:R0:W-:Y:S02]  /*00f0*/  UTMACCTL.PF [UR6] ;  /* 0x00000000060079b9 */ /* 0x0001e40008040000 */
[----:B------:R0:W-:Y:S02]  /*0100*/  UTMACCTL.PF [UR4] ;  /* 0x00000000040079b9 */ /* 0x0001e40008040000 */
[----:B0-----:R-:W-:Y:S01]  /*0110*/  NOP ;  /* 0x0000000000007918 */ /* 0x001fe20000000000 */
.L_x_1:
[----:B------:R-:W-:Y:S05]  /*0120*/  BSYNC B0 ;  /* 0x0000000000007941 */ /* 0x000fea0003800000 */
.L_x_0:
[----:B------:R-:W0:Y:S02]  /*0130*/  SHFL.IDX PT, R5, R0, RZ, 0x1f ;  /* 0x00001fff00057589 */ /* 0x000e2400000e0000 */
[----:B0-----:R-:W-:-:S13]  /*0140*/  ISETP.NE.AND P0, PT, R5, RZ, PT ;  /* 0x000000ff0500720c */ /* 0x001fda0003f05270 */
[----:B------:R-:W-:Y:S05]  /*0150*/  @P0 BRA `(.L_x_2) ;  /* 0x0000000000580947 */ /* 0x000fea0003800000 */
[----:B------:R-:W0:Y:S01]  /*0160*/  S2UR UR8, SR_CgaCtaId ;  /* 0x00000000000879c3 */ /* 0x000e220000008800 */
[----:B------:R-:W-:Y:S01]  /*0170*/  UMOV UR4, 0x400 ;  /* 0x0000040000047882 */ /* 0x000fe20000000000 */
[----:B------:R-:W-:Y:S01]  /*0180*/  UMOV UR5, 0x1 ;  /* 0x0000000100057882 */ /* 0x000fe20000000000 */
[----:B------:R-:W-:Y:S01]  /*0190*/  UMOV UR6, 0x4 ;  /* 0x0000000400067882 */ /* 0x000fe20000000000 */
[----:B------:R-:W-:Y:S01]  /*01a0*/  ELECT P0, URZ, PT ;  /* 0x00000000003f782f */ /* 0x000fe20003800000 */
[----:B------:R-:W-:-:S04]  /*01b0*/  UIADD3 UR6, -UR6, 0x100000, URZ ;  /* 0x0010000006067890 */ /* 0x000fc8000fffe13f */
[----:B------:R-:W-:Y:S02]  /*01c0*/  USHF.L.U32 UR7, UR6, 0xb, URZ ;  /* 0x0000000b06077899 */ /* 0x000fe4000800063f */
[----:B------:R-:W-:Y:S02]  /*01d0*/  USHF.L.U32 UR6, UR6, 0x1, URZ ;  /* 0x0000000106067899 */ /* 0x000fe4000800063f */
[----:B0-----:R-:W-:Y:S02]  /*01e0*/  ULEA UR8, UR8, UR4, 0x18 ;  /* 0x0000000408087291 */ /* 0x001fe4000f8ec03f */
[----:B------:R-:W-:-:S04]  /*01f0*/  UIADD3 UR4, -UR5, 0x100000, URZ ;  /* 0x0010000005047890 */ /* 0x000fc8000fffe13f */
[----:B------:R-:W-:Y:S02]  /*0200*/  USHF.L.U32 UR5, UR4, 0xb, URZ ;  /* 0x0000000b04057899 */ /* 0x000fe4000800063f */
[----:B------:R-:W-:Y:S01]  /*0210*/  USHF.L.U32 UR4, UR4, 0x1, URZ ;  /* 0x0000000104047899 */ /* 0x000fe2000800063f */
[----:B------:R-:W0:Y:S11]  /*0220*/  FENCE.VIEW.ASYNC.S ;  /* 0x00000000000073c6 */ /* 0x000e360000000000 */
[----:B0-----:R0:W1:Y:S01]  /*0230*/  SYNCS.EXCH.64 URZ, [UR8], UR4 ;  /* 0x00000004083f75b2 */ /* 0x0010620008000100 */
[----:B------:R0:W2:Y:S01]  /*0240*/  SYNCS.EXCH.64 URZ, [UR8+0x20], UR6 ;  /* 0x00002006083f75b2 */ /* 0x0000a20008000100 */
[----:B------:R0:W3:Y:S01]  /*0250*/  SYNCS.EXCH.64 URZ, [UR8+0x8], UR4 ;  /* 0x00000804083f75b2 */ /* 0x0000e20008000100 */
[----:B------:R0:W4:Y:S01]  /*0260*/  SYNCS.EXCH.64 URZ, [UR8+0x28], UR6 ;  /* 0x00002806083f75b2 */ /* 0x0001220008000100 */
[----:B------:R0:W0:Y:S01]  /*0270*/  SYNCS.EXCH.64 URZ, [UR8+0x10], UR4 ;  /* 0x00001004083f75b2 */ /* 0x0000220008000100 */
[----:B------:R0:W0:Y:S01]  /*0280*/  SYNCS.EXCH.64 URZ, [UR8+0x30], UR6 ;  /* 0x00003006083f75b2 */ /* 0x0000220008000100 */
[----:B------:R0:W0:Y:S01]  /*0290*/  SYNCS.EXCH.64 URZ, [UR8+0x18], UR4 ;  /* 0x00001804083f75b2 */ /* 0x0000220008000100 */
[----:B------:R0:W0:Y:S01]  /*02a0*/  SYNCS.EXCH.64 URZ, [UR8+0x38], UR6 ;  /* 0x00003806083f75b2 */ /* 0x0000220008000100 */
[----:B------:R-:W-:Y:S01]  /*02b0*/  NOP ;  /* 0x0000000000007918 */ /* 0x000fe20000000000 */
.L_x_2:
[----:B------:R-:W-:Y:S01]  /*02c0*/  SHF.R.S32.HI R4, RZ, 0x1f, R63 ;  /* 0x0000001fff047819 */ /* 0x000fe2000001143f */
[----:B------:R-:W5:Y:S01]  /*02d0*/  SHFL.IDX PT, R0, R0, RZ, 0x1f ;  /* 0x00001fff00007589 */ /* 0x000f6200000e0000 */
[----:B0-----:R-:W0:Y:S01]  /*02e0*/  S2UR UR8, SR_CTAID.X ;  /* 0x00000000000879c3 */ /* 0x001e220000002500 */
[----:B------:R-:W-:Y:S02]  /*02f0*/  ELECT P0, URZ, PT ;  /* 0x00000000003f782f */ /* 0x000fe40003800000 */
[----:B------:R-:W-:Y:S01]  /*0300*/  LEA.HI R4, R4, R63, RZ, 0x7 ;  /* 0x0000003f04047211 */ /* 0x000fe200078f38ff */
[----:B------:R-:W-:Y:S01]  /*0310*/  ULDC UR4, c[0x0][0x150] ;  /* 0x0000540000047ab9 */ /* 0x000fe20000000800 */
[----:B------:R-:W-:Y:S01]  /*0320*/  SHF.R.S32.HI R10, RZ, 0x1f, R5 ;  /* 0x0000001fff0a7819 */ /* 0x000fe20000011405 */
[----:B------:R-:W-:Y:S01]  /*0330*/  NOP ;  /* 0x0000000000007918 */ /* 0x000fe20000000000 */
[----:B------:R-:W-:Y:S01]  /*0340*/  LOP3.LUT R4, R4, 0xffffff80, RZ, 0xc0, !PT ;  /* 0xffffff8004047812 */ /* 0x000fe200078ec0ff */
[----:B------:R-:W-:Y:S01]  /*0350*/  NOP ;  /* 0x0000000000007918 */ /* 0x000fe20000000000 */
[----:B------:R-:W-:Y:S01]  /*0360*/  LEA.HI R10, R10, R5, RZ, 0x2 ;  /* 0x000000050a0a7211 */ /* 0x000fe200078f10ff */
[----:B------:R-:W1:Y:S01]  /*0370*/  LDC R12, c[0x0][0x144] ;  /* 0x00005100ff0c7b82 */ /* 0x000e620000000800 */
[----:B------:R-:W-:Y:S01]  /*0380*/  IMAD.MOV.U32 R22, RZ, RZ, 0x1 ;  /* 0x00000001ff167424 */ /* 0x000fe200078e00ff */
[----:B------:R-:W-:Y:S01]  /*0390*/  ISETP.NE.AND P3, PT, R2, RZ, PT ;  /* 0x000000ff0200720c */ /* 0x000fe20003f65270 */
[----:B------:R-:W-:Y:S01]  /*03a0*/  IMAD.IADD R8, R63, 0x1, -R4 ;  /* 0x000000013f087824 */ /* 0x000fe200078e0a04 */
[----:B------:R-:W-:Y:S01]  /*03b0*/  LOP3.LUT R10, R10, 0x3ffffffc, RZ, 0xc0, !PT ;  /* 0x3ffffffc0a0a7812 */ /* 0x000fe200078ec0ff */
[----:B------:R-:W2:Y:S03]  /*03c0*/  S2R R4, SR_CTAID.Y ;  /* 0x0000000000047919 */ /* 0x000ea60000002600 */
[----:B------:R-:W-:Y:S01]  /*03d0*/  SHF.R.S32.HI R7, RZ, 0x1f, R8 ;  /* 0x0000001fff077819 */ /* 0x000fe20000011408 */
[----:B------:R-:W-:Y:S01]  /*03e0*/  IMAD.IADD R10, R5, 0x1, -R10 ;  /* 0x00000001050a7824 */ /* 0x000fe200078e0a0a */
[----:B------:R-:W3:Y:S02]  /*03f0*/  LDC R14, c[0x0][0x140] ;  /* 0x00005000ff0e7b82 */ /* 0x000ee40000000800 */
[----:B------:R-:W-:-:S02]  /*0400*/  LEA.HI R7, R7, R8, RZ, 0x3 ;  /* 0x0000000807077211 */ /* 0x000fc400078f18ff */
[----:B-----5:R-:W-:Y:S02]  /*0410*/  ISETP.NE.OR P0, PT, R0, RZ, !P0 ;  /* 0x000000ff0000720c */ /* 0x020fe40004705670 */
[--C-:B------:R-:W-:Y:S02]  /*0420*/  SHF.R.S32.HI R0, RZ, 0x3, R7.reuse ;  /* 0x00000003ff007819 */ /* 0x100fe40000011407 */
[----:B0-----:R-:W-:Y:S02]  /*0430*/  I2FP.F32.U32 R9, UR8 ;  /* 0x0000000800097c45 */ /* 0x001fe40008201000 */
[----:B------:R-:W-:-:S03]  /*0440*/  SHF.R.S32.HI R7, RZ, 0x1f, R7 ;  /* 0x0000001fff077819 */ /* 0x000fc60000011407 */
[----:B------:R-:W-:Y:S01]  /*0450*/  FMUL R11, R9, UR4 ;  /* 0x00000004090b7c20 */ /* 0x000fe20008400000 */
[----:B------:R-:W-:Y:S01]  /*0460*/  LEA.HI R7, R7, R0, RZ, 0x2 ;  /* 0x0000000007077211 */ /* 0x000fe200078f10ff */
[----:B------:R-:W-:Y:S01]  /*0470*/  ULDC UR4, c[0x0][0x154] ;  /* 0x0000550000047ab9 */ /* 0x000fe20000000800 */
[----:B------:R-:W0:Y:S01]  /*0480*/  LDC R9, c[0x0][0x148] ;  /* 0x00005200ff097b82 */ /* 0x000e220000000800 */
[----:B------:R-:W-:Y:S01]  /*0490*/  VOTEU.ALL UP0, P0 ;  /* 0x00000000003f7886 */ /* 0x000fe20000000000 */
[----:B------:R-:W-:Y:S01]  /*04a0*/  LOP3.LUT R7, R7, 0xfffffffc, RZ, 0xc0, !PT ;  /* 0xfffffffc07077812 */ /* 0x000fe200078ec0ff */
[----:B------:R-:W5:Y:S01]  /*04b0*/  F2I.U32.TRUNC.NTZ R11, R11 ;  /* 0x0000000b000b7305 */ /* 0x000f62000020f000 */
[----:B------:R-:W-:Y:S02]  /*04c0*/  VOTEU.ALL UP1, P0 ;  /* 0x00000000003f7886 */ /* 0x000fe40000020000 */
[----:B------:R-:W-:Y:S01]  /*04d0*/  @!UP0 UMOV UR6, 0x400 ;  /* 0x0000040000068882 */ /* 0x000fe20000000000 */
[----:B------:R-:W-:Y:S01]  /*04e0*/  IMAD.IADD R7, R0, 0x1, -R7 ;  /* 0x0000000100077824 */ /* 0x000fe200078e0a07 */
[----:B------:R-:W4:Y:S01]  /*04f0*/  @!UP0 S2UR UR7, SR_CgaCtaId ;  /* 0x00000000000789c3 */ /* 0x000f220000008800 */
[----:B------:R-:W-:-:S02]  /*0500*/  SHF.R.S32.HI R0, RZ, 0x1f, R3 ;  /* 0x0000001fff007819 */ /* 0x000fc40000011403 */
[----:B------:R-:W-:Y:S01]  /*0510*/  IMAD R10, R10, 0x4, R7 ;  /* 0x000000040a0a7824 */ /* 0x000fe200078e0207 */
[----:B--2---:R-:W-:Y:S02]  /*0520*/  I2FP.F32.U32 R13, R4 ;  /* 0x00000004000d7245 */ /* 0x004fe40000201000 */
[----:B------:R-:W-:Y:S01]  /*0530*/  LEA.HI R0, R0, R3, RZ, 0x2 ;  /* 0x0000000300007211 */ /* 0x000fe200078f10ff */
[C---:B------:R-:W-:Y:S01]  /*0540*/  IMAD.SHL.U32 R19, R10.reuse, 0x4, RZ ;  /* 0x000000040a137824 */ /* 0x040fe200078e00ff */
[----:B------:R-:W-:Y:S01]  /*0550*/  LEA.HI R7, R10, R10, RZ, 0x1 ;  /* 0x0000000a0a077211 */ /* 0x000fe200078f08ff */
[----:B------:R-:W-:Y:S01]  /*0560*/  FMUL R13, R13, UR4 ;  /* 0x000000040d0d7c20 */ /* 0x000fe20008400000 */
[----:B-----5:R-:W-:Y:S01]  /*0570*/  IMAD.MOV R15, RZ, RZ, -R11 ;  /* 0x000000ffff0f7224 */ /* 0x020fe200078e0a0b */
[----:B------:R-:W-:Y:S01]  /*0580*/  LOP3.LUT R0, R0, 0xfffffffc, RZ, 0xc0, !PT ;  /* 0xfffffffc00007812 */ /* 0x000fe200078ec0ff */
[----:B------:R-:W-:Y:S01]  /*0590*/  UMOV UR4, 0x20 ;  /* 0x0000002000047882 */ /* 0x000fe20000000000 */
[----:B------:R-:W-:Y:S01]  /*05a0*/  LOP3.LUT R11, R7, 0xfffffffe, RZ, 0xc0, !PT ;  /* 0xfffffffe070b7812 */ /* 0x000fe200078ec0ff */
[----:B-1----:R-:W-:Y:S01]  /*05b0*/  IMAD R7, R12, R15, UR8 ;  /* 0x000000080c077e24 */ /* 0x002fe2000f8e020f */
[----:B------:R-:W1:Y:S01]  /*05c0*/  F2I.U32.TRUNC.NTZ R13, R13 ;  /* 0x0000000d000d7305 */ /* 0x000e62000020f000 */
[----:B------:R-:W-:Y:S01]  /*05d0*/  IMAD.IADD R3, R3, 0x1, -R0 ;  /* 0x0000000103037824 */ /* 0x000fe200078e0a00 */
[C---:B------:R-:W-:Y:S01]  /*05e0*/  LOP3.LUT R19, R10.reuse, 0xc, R19, 0x78, !PT ;  /* 0x0000000c0a137812 */ /* 0x040fe200078e7813 */
[----:B------:R-:W-:Y:S01]  /*05f0*/  IMAD.IADD R12, R10, 0x1, -R11 ;  /* 0x000000010a0c7824 */ /* 0x000fe200078e0a0b */
[----:B------:R-:W-:-:S04]  /*0600*/  @!UP0 UIADD3 UR4, -UR4, 0x100000, URZ ;  /* 0x0010000004048890 */ /* 0x000fc8000fffe13f */
[----:B------:R-:W-:Y:S02]  /*0610*/  @!UP0 USHF.L.U32 UR5, UR4, 0xb, URZ ;  /* 0x0000000b04058899 */ /* 0x000fe4000800063f */
[----:B------:R-:W-:Y:S01]  /*0620*/  @!UP0 USHF.L.U32 UR4, UR4, 0x1, URZ ;  /* 0x0000000104048899 */ /* 0x000fe2000800063f */
[----:B---3--:R-:W-:Y:S02]  /*0630*/  ISETP.EQ.U32.AND P2, PT, R14, 0x1, PT ;  /* 0x000000010e00780c */ /* 0x008fe40003f42070 */
[C---:B------:R-:W-:Y:S02]  /*0640*/  ISETP.NE.AND P1, PT, R3.reuse, 0x3, PT ;  /* 0x000000030300780c */ /* 0x040fe40003f25270 */
[----:B------:R-:W-:Y:S01]  /*0650*/  ISETP.NE.AND P4, PT, R12, R7, PT ;  /* 0x000000070c00720c */ /* 0x000fe20003f85270 */
[----:B----4-:R-:W-:Y:S01]  /*0660*/  @!UP0 ULEA UR6, UR7, UR6, 0x18 ;  /* 0x0000000607068291 */ /* 0x010fe2000f8ec03f */
[----:B------:R-:W-:Y:S01]  /*0670*/  ISETP.EQ.OR P1, PT, R3, RZ, !P1 ;  /* 0x000000ff0300720c */ /* 0x000fe20004f22670 */
[----:B------:R-:W-:Y:S01]  /*0680*/  VOTEU.ALL UP0, P0 ;  /* 0x00000000003f7886 */ /* 0x000fe20000000000 */
[----:B------:R-:W-:Y:S01]  /*0690*/  LOP3.LUT P0, RZ, R8, 0x7, RZ, 0xc0, !PT ;  /* 0x0000000708ff7812 */ /* 0x000fe2000780c0ff */
[C---:B------:R-:W-:Y:S01]  /*06a0*/  VIADD R8, R2.reuse, 0xffffffff ;  /* 0xffffffff02087836 */ /* 0x040fe20000000000 */
[----:B------:R-:W-:Y:S01]  /*06b0*/  ISETP.EQ.AND P1, PT, R2, RZ, P1 ;  /* 0x000000ff0200720c */ /* 0x000fe20000f22270 */
[----:B-1----:R-:W-:Y:S01]  /*06c0*/  IMAD.MOV R23, RZ, RZ, -R13 ;  /* 0x000000ffff177224 */ /* 0x002fe200078e0a0d */
[----:B------:R-:W-:-:S02]  /*06d0*/  ISETP.LT.U32.AND P0, PT, R19, 0x2, !P0 ;  /* 0x000000021300780c */ /* 0x000fc40004701070 */
[----:B------:R-:W-:Y:S01]  /*06e0*/  ISETP.GE.U32.AND P6, PT, R8, 0x2, PT ;  /* 0x000000020800780c */ /* 0x000fe20003fc6070 */
[----:B0-----:R-:W-:Y:S01]  /*06f0*/  IMAD R11, R9, R23, R4 ;  /* 0x00000017090b7224 */ /* 0x001fe200078e0204 */
[----:B------:R-:W-:Y:S01]  /*0700*/  SEL R18, RZ, 0x1, !P1 ;  /* 0x00000001ff127807 */ /* 0x000fe20004800000 */
[----:B------:R-:W0:Y:S02]  /*0710*/  FENCE.VIEW.ASYNC.S ;  /* 0x00000000000073c6 */ /* 0x000e240000000000 */
[----:B0-----:R0:W1:Y:S01]  /*0720*/  @!UP0 SYNCS.EXCH.64 URZ, [UR6+0x50], UR4 ;  /* 0x00005004063f85b2 */ /* 0x0010620008000100 */
[----:B------:R-:W-:Y:S02]  /*0730*/  @P4 LEA.HI R0, R19, R19, RZ, 0x1 ;  /* 0x0000001313004211 */ /* 0x000fe400078f08ff */
[----:B------:R-:W-:Y:S02]  /*0740*/  SEL R18, R18, 0x2, P6 ;  /* 0x0000000212127807 */ /* 0x000fe40003000000 */
[----:B------:R-:W-:-:S04]  /*0750*/  @P4 SHF.R.S32.HI R0, RZ, 0x1, R0 ;  /* 0x00000001ff004819 */ /* 0x000fc80000011400 */
[----:B------:R-:W-:Y:S02]  /*0760*/  @P4 ISETP.NE.AND P5, PT, R0, R11, PT ;  /* 0x0000000b0000420c */ /* 0x000fe40003fa5270 */
[----:B------:R-:W-:Y:S02]  /*0770*/  SEL R11, RZ, 0x1, !P0 ;  /* 0x00000001ff0b7807 */ /* 0x000fe40004000000 */
[----:B------:R-:W-:Y:S02]  /*0780*/  @P4 SEL R22, RZ, 0x1, P5 ;  /* 0x00000001ff164807 */ /* 0x000fe40002800000 */
[----:B------:R-:W-:Y:S01]  /*0790*/  LOP3.LUT R0, R63, 0x7f, RZ, 0xc0, !PT ;  /* 0x0000007f3f007812 */ /* 0x000fe200078ec0ff */
[----:B------:R0:W2:Y:S01]  /*07a0*/  @!UP1 SYNCS.EXCH.64 URZ, [UR6+0x58], UR4 ;  /* 0x00005804063f95b2 */ /* 0x0000a20008000100 */
[----:B------:R-:W-:Y:S01]  /*07b0*/  LOP3.LUT R22, R22, R11, RZ, 0xc0, !PT ;  /* 0x0000000b16167212 */ /* 0x000fe200078ec0ff */
[----:B------:R-:W-:Y:S01]  /*07c0*/  NOP ;  /* 0x0000000000007918 */ /* 0x000fe20000000000 */
[----:B------:R-:W-:Y:S05]  /*07d0*/  @!P2 BRA `(.L_x_3) ;  /* 0x000000000008a947 */ /* 0x000fea0003800000 */
[----:B-12---:R-:W-:Y:S01]  /*07e0*/  UCGABAR_ARV ;  /* 0x00000000000079c7 */ /* 0x006fe20008000000 */
[----:B------:R-:W-:Y:S05]  /*07f0*/  BRA `(.L_x_4) ;  /* 0x0000000000047947 */ /* 0x000fea0003800000 */
.L_x_3:
[----:B-12---:R-:W-:Y:S01]  /*0800*/  NOP ;  /* 0x0000000000007918 */ /* 0x006fe20000000000 */
.L_x_4:
[----:B------:R-:W1:Y:S01]  /*0810*/  LDC R2, c[0x0][0x65c] ;  /* 0x00019700ff027b82 */ /* 0x000e620000000800 */
[----:B------:R-:W-:Y:S02]  /*0820*/  IMAD.U32 R10, RZ, RZ, UR8 ;  /* 0x00000008ff0a7e24 */ /* 0x000fe4000f8e00ff */
[----:B------:R-:W-:Y:S01]  /*0830*/  IMAD.MOV.U32 R11, RZ, RZ, RZ ;  /* 0x000000ffff0b7224 */ /* 0x000fe200078e00ff */
[----:B-1----:R-:W-:-:S04]  /*0840*/  ISETP.NE.AND P1, PT, R2, 0x1, PT ;  /* 0x000000010200780c */ /* 0x002fc80003f25270 */
[----:B------:R-:W-:-:S09]  /*0850*/  P2R R5, PR, RZ, 0x2 ;  /* 0x00000002ff057803 */ /* 0x000fd20000000000 */
[----:B------:R-:W1:Y:S01]  /*0860*/  @P1 LDC R17, c[0x0][0x10] ;  /* 0x00000400ff111b82 */ /* 0x000e620000000800 */
[----:B------:R-:W-:Y:S02]  /*0870*/  @P1 IMAD.MOV.U32 R5, RZ, RZ, RZ ;  /* 0x000000ffff051224 */ /* 0x000fe400078e00ff */
[----:B------:R-:W-:-:S05]  /*0880*/  @P1 IMAD.MOV.U32 R15, RZ, RZ, RZ ;  /* 0x000000ffff0f1224 */ /* 0x000fca00078e00ff */
[----:B------:R-:W2:Y:S01]  /*0890*/  @!P1 LDC R13, c[0x0][0xc] ;  /* 0x00000300ff0d9b82 */ /* 0x000ea20000000800 */
[----:B0-----:R-:W-:Y:S01]  /*08a0*/  ULDC UR4, c[0x0][0xc] ;  /* 0x0000030000047ab9 */ /* 0x001fe20000000800 */
[----:B------:R-:W-:Y:S01]  /*08b0*/  ULDC UR5, c[0x0][0x10] ;  /* 0x0000040000057ab9 */ /* 0x000fe20000000800 */
[----:B------:R-:W-:Y:S01]  /*08c0*/  ULDC UR6, c[0x0][0x14] ;  /* 0x0000050000067ab9 */ /* 0x000fe20000000800 */
[----:B------:R-:W-:-:S04]  /*08d0*/  UIMAD.WIDE.U32 UR4, UR4, UR5, URZ ;  /* 0x00000005040472a5 */ /* 0x000fc8000f8e003f */
[----:B------:R-:W-:Y:S02]  /*08e0*/  UIMAD.WIDE.U32 UR38, UR4, UR6, URZ ;  /* 0x00000006042672a5 */ /* 0x000fe4000f8e003f */
[----:B------:R-:W-:-:S04]  /*08f0*/  UIMAD UR41, UR5, UR6, URZ ;  /* 0x00000006052972a4 */ /* 0x000fc8000f8e023f */
[----:B------:R-:W-:Y:S01]  /*0900*/  UIADD3 UR41, UR39, UR41, URZ ;  /* 0x0000002927297290 */ /* 0x000fe2000fffe03f */
[----:B-1----:R-:W-:-:S04]  /*0910*/  @P1 IMAD.WIDE.U32 R16, R17, UR8, R4 ;  /* 0x0000000811101c25 */ /* 0x002fc8000f8e0004 */
[----:B------:R-:W-:Y:S02]  /*0920*/  @P1 IMAD.IADD R17, R17, 0x1, R15 ;  /* 0x0000000111111824 */ /* 0x000fe400078e020f */
[----:B--2---:R-:W-:-:S04]  /*0930*/  @!P1 IMAD.WIDE.U32 R10, R4, R13, R10 ;  /* 0x0000000d040a9225 */ /* 0x004fc800078e000a */
[----:B------:R-:W-:Y:S02]  /*0940*/  @!P1 IMAD.MOV.U32 R16, RZ, RZ, R10 ;  /* 0x000000ffff109224 */ /* 0x000fe400078e000a */
[----:B------:R-:W-:Y:S01]  /*0950*/  @!P1 IMAD.MOV.U32 R17, RZ, RZ, R11 ;  /* 0x000000ffff119224 */ /* 0x000fe200078e000b */
[----:B------:R-:W-:Y:S06]  /*0960*/  @!P2 BRA `(.L_x_5) ;  /* 0x00000000000ca947 */ /* 0x000fec0003800000 */
[----:B------:R-:W-:Y:S01]  /*0970*/  UCGABAR_WAIT ;  /* 0x0000000000007dc7 */ /* 0x000fe20008000000 */
[----:B------:R-:W-:Y:S01]  /*0980*/  CCTL.IVALL ;  /* 0x00000000ff00798f */ /* 0x000fe20002000000 */
[----:B------:R-:W-:Y:S05]  /*0990*/  BRA `(.L_x_6) ;  /* 0x0000000000047947 */ /* 0x000fea0003800000 */
.L_x_5:
[----:B------:R-:W-:Y:S06]  /*09a0*/  BAR.SYNC.DEFER_BLOCKING 0x0 ;  /* 0x0000000000007b1d */ /* 0x000fec0000010000 */
.L_x_6:
[----:B------:R-:W-:Y:S05]  /*09b0*/  @!P3 BRA `(.L_x_7) ;  /* 0x0000003c0048b947 */ /* 0x000fea0003800000 */
[----:B------:R-:W-:-:S13]  /*09c0*/  ISETP.GT.U32.AND P0, PT, R8, 0x1, PT ;  /* 0x000000010800780c */ /* 0x000fda0003f04070 */
[----:B------:R-:W-:Y:S05]  /*09d0*/  @P0 EXIT ;  /* 0x000000000000094d */ /* 0x000fea0003800000 */
[----:B------:R-:W-:Y:S01]  /*09e0*/  ULDC.64 UR4, c[0x0][0x650] ;  /* 0x0001940000047ab9 */ /* 0x000fe20000000a00 */
[----:B------:R-:W-:Y:S01]  /*09f0*/  PRMT R3, RZ, 0x7610, R3 ;  /* 0x00007610ff037816 */ /* 0x000fe20000000003 */
[----:B------:R-:W-:Y:S01]  /*0a00*/  IMAD.MOV.U32 R71, RZ, RZ, -0x1 ;  /* 0xffffffffff477424 */ /* 0x000fe200078e00ff */
[----:B------:R-:W-:Y:S01]  /*0a10*/  ISETP.GE.U32.AND P0, PT, R16, UR4, PT ;  /* 0x0000000410007c0c */ /* 0x000fe2000bf06070 */
[----:B------:R-:W-:Y:S02]  /*0a20*/  IMAD.MOV.U32 R70, RZ, RZ, -0x1 ;  /* 0xffffffffff467424 */ /* 0x000fe400078e00ff */
[----:B------:R-:W-:Y:S01]  /*0a30*/  IMAD.MOV.U32 R69, RZ, RZ, -0x1 ;  /* 0xffffffffff457424 */ /* 0x000fe200078e00ff */
[----:B------:R-:W-:-:S13]  /*0a40*/  ISETP.GE.U32.AND.EX P0, PT, R17, UR5, PT, P0 ;  /* 0x0000000511007c0c */ /* 0x000fda000bf06100 */
[----:B------:R-:W-:Y:S05]  /*0a50*/  @P0 BRA `(.L_x_8) ;  /* 0x0000000400280947 */ /* 0x000fea0003800000 */
[----:B------:R-:W0:Y:S01]  /*0a60*/  LDC.64 R24, c[0x0][0x628] ;  /* 0x00018a00ff187b82 */ /* 0x000e220000000a00 */
[----:B------:R-:W-:Y:S02]  /*0a70*/  IMAD.MOV.U32 R10, RZ, RZ, R16 ;  /* 0x000000ffff0a7224 */ /* 0x000fe400078e0010 */
[----:B------:R-:W-:-:S05]  /*0a80*/  IMAD.MOV.U32 R11, RZ, RZ, R17 ;  /* 0x000000ffff0b7224 */ /* 0x000fca00078e0011 */
[----:B------:R-:W1:Y:S08]  /*0a90*/  LDC R8, c[0x0][0x630] ;  /* 0x00018c00ff087b82 */ /* 0x000e700000000800 */
[----:B------:R-:W2:Y:S01]  /*0aa0*/  LDC.64 R26, c[0x0][0x620] ;  /* 0x00018800ff1a7b82 */ /* 0x000ea20000000a00 */
[----:B0-----:R-:W-:-:S04]  /*0ab0*/  ISETP.NE.U32.AND P0, PT, R24, RZ, PT ;  /* 0x000000ff1800720c */ /* 0x001fc80003f05070 */
[----:B------:R-:W-:-:S13]  /*0ac0*/  ISETP.NE.AND.EX P0, PT, R25, RZ, PT, P0 ;  /* 0x000000ff1900720c */ /* 0x000fda0003f05300 */
[----:B-12---:R-:W-:Y:S05]  /*0ad0*/  @!P0 BRA `(.L_x_9) ;  /* 0x0000000000288947 */ /* 0x006fea0003800000 */
[----:B------:R-:W0:Y:S02]  /*0ae0*/  LDC R3, c[0x0][0x634] ;  /* 0x00018d00ff037b82 */ /* 0x000e240000000800 */
[----:B0-----:R-:W-:-:S05]  /*0af0*/  IADD3 R3, P0, R16, R3, RZ ;  /* 0x0000000310037210 */ /* 0x001fca0007f1e0ff */
[----:B------:R-:W-:-:S04]  /*0b00*/  IMAD.X R21, RZ, RZ, R17, P0 ;  /* 0x000000ffff157224 */ /* 0x000fc800000e0611 */
[----:B------:R-:W-:-:S04]  /*0b10*/  IMAD.WIDE.U32 R10, R21, R24, RZ ;  /* 0x00000018150a7225 */ /* 0x000fc800078e00ff */
[----:B------:R-:W-:-:S04]  /*0b20*/  IMAD.WIDE.U32 R12, P0, R3, R25, R10 ;  /* 0x00000019030c7225 */ /* 0x000fc8000780000a */
[----:B------:R-:W-:-:S04]  /*0b30*/  IMAD.WIDE.U32 R10, R3, R24, RZ ;  /* 0x00000018030a7225 */ /* 0x000fc800078e00ff */
[----:B------:R-:W-:Y:S01]  /*0b40*/  IMAD.X R15, RZ, RZ, RZ, P0 ;  /* 0x000000ffff0f7224 */ /* 0x000fe200000e06ff */
[----:B------:R-:W-:Y:S01]  /*0b50*/  IADD3 RZ, P0, R11, R12, RZ ;  /* 0x0000000c0bff7210 */ /* 0x000fe20007f1e0ff */
[----:B------:R-:W-:-:S04]  /*0b60*/  IMAD.MOV.U32 R14, RZ, RZ, R13 ;  /* 0x000000ffff0e7224 */ /* 0x000fc800078e000d */
[----:B------:R-:W-:-:S08]  /*0b70*/  IMAD.WIDE.U32.X R10, R21, R25, R14, P0 ;  /* 0x00000019150a7225 */ /* 0x000fd000000e040e */
.L_x_9:
[----:B------:R-:W0:Y:S01]  /*0b80*/  LDC.64 R30, c[0x0][0x640] ;  /* 0x00019000ff1e7b82 */ /* 0x000e220000000a00 */
[-CC-:B------:R-:W-:Y:S02]  /*0b90*/  SHF.R.U64 R69, R10, R8.reuse, R11.reuse ;  /* 0x000000080a457219 */ /* 0x180fe4000000120b */
[----:B------:R-:W-:Y:S02]  /*0ba0*/  SHF.R.U32.HI R3, RZ, R8, R11 ;  /* 0x00000008ff037219 */ /* 0x000fe4000001160b */
[----:B------:R-:W-:-:S03]  /*0bb0*/  IADD3 R5, P0, RZ, -R69, RZ ;  /* 0x80000045ff057210 */ /* 0x000fc60007f1e0ff */
[----:B------:R-:W1:Y:S02]  /*0bc0*/  LDC R12, c[0x0][0x618] ;  /* 0x00018600ff0c7b82 */ /* 0x000e640000000800 */
[----:B------:R-:W-:Y:S02]  /*0bd0*/  IMAD.X R3, RZ, RZ, ~R3, P0 ;  /* 0x000000ffff037224 */ /* 0x000fe400000e0e03 */
[----:B------:R-:W-:-:S04]  /*0be0*/  IMAD.WIDE.U32 R10, R5, R26, R16 ;  /* 0x0000001a050a7225 */ /* 0x000fc800078e0010 */
[----:B------:R-:W2:Y:S01]  /*0bf0*/  LDC R20, c[0x0][0x608] ;  /* 0x00018200ff147b82 */ /* 0x000ea20000000800 */
[----:B------:R-:W-:Y:S02]  /*0c00*/  IMAD R8, R3, R26, RZ ;  /* 0x0000001a03087224 */ /* 0x000fe400078e02ff */
[----:B------:R-:W-:Y:S02]  /*0c10*/  IMAD.MOV.U32 R3, RZ, RZ, -0x1 ;  /* 0xffffffffff037424 */ /* 0x000fe400078e00ff */
[----:B------:R-:W-:Y:S02]  /*0c20*/  IMAD R5, R5, R27, R8 ;  /* 0x0000001b05057224 */ /* 0x000fe400078e0208 */
[----:B------:R-:W-:Y:S01]  /*0c30*/  IMAD R26, R9, R23, R4 ;  /* 0x00000017091a7224 */ /* 0x000fe200078e0204 */
[----:B------:R-:W3:Y:S01]  /*0c40*/  LDC R28, c[0x0][0x658] ;  /* 0x00019600ff1c7b82 */ /* 0x000ee20000000800 */
[----:B------:R-:W-:Y:S01]  /*0c50*/  IMAD.IADD R5, R11, 0x1, R5 ;  /* 0x000000010b057824 */ /* 0x000fe200078e0205 */
[----:B0-----:R-:W-:Y:S01]  /*0c60*/  ISETP.NE.U32.AND P0, PT, R30, RZ, PT ;  /* 0x000000ff1e00720c */ /* 0x001fe20003f05070 */
[----:B------:R-:W-:-:S03]  /*0c70*/  IMAD.MOV.U32 R23, RZ, RZ, 0x1 ;  /* 0x00000001ff177424 */ /* 0x000fc600078e00ff */
[----:B------:R-:W-:Y:S02]  /*0c80*/  ISETP.NE.AND.EX P0, PT, R31, RZ, PT, P0 ;  /* 0x000000ff1f00720c */ /* 0x000fe40003f05300 */
[----:B------:R-:W0:Y:S01]  /*0c90*/  LDC R24, c[0x0][0x600] ;  /* 0x00018000ff187b82 */ /* 0x000e220000000800 */
[-CC-:B-1----:R-:W-:Y:S02]  /*0ca0*/  SHF.R.U64 R14, R10, R12.reuse, R5.reuse ;  /* 0x0000000c0a0e7219 */ /* 0x182fe40000001205 */
[----:B------:R-:W-:-:S05]  /*0cb0*/  SHF.R.U32.HI R5, RZ, R12, R5 ;  /* 0x0000000cff057219 */ /* 0x000fca0000011605 */
[----:B------:R-:W1:Y:S01]  /*0cc0*/  LDC R15, c[0x0][0x648] ;  /* 0x00019200ff0f7b82 */ /* 0x000e620000000800 */
[-CC-:B--2---:R-:W-:Y:S02]  /*0cd0*/  SHF.R.U64 R27, R14, R20.reuse, R5.reuse ;  /* 0x000000140e1b7219 */ /* 0x184fe40000001205 */
[----:B------:R-:W-:-:S05]  /*0ce0*/  SHF.R.U32.HI R5, RZ, R20, R5 ;  /* 0x00000014ff057219 */ /* 0x000fca0000011605 */
[----:B------:R-:W2:Y:S01]  /*0cf0*/  LDC R21, c[0x0][0x638] ;  /* 0x00018e00ff157b82 */ /* 0x000ea20000000800 */
[-CC-:B---3--:R-:W-:Y:S02]  /*0d00*/  SHF.R.U64 R20, R27, R28.reuse, R5.reuse ;  /* 0x0000001c1b147219 */ /* 0x188fe40000001205 */
[-C--:B------:R-:W-:Y:S02]  /*0d10*/  SHF.L.U32 R3, R3, R28.reuse, RZ ;  /* 0x0000001c03037219 */ /* 0x080fe400000006ff */
[----:B------:R-:W-:Y:S01]  /*0d20*/  SHF.R.U32.HI R5, RZ, R28, R5 ;  /* 0x0000001cff057219 */ /* 0x000fe20000011605 */
[----:B------:R-:W-:Y:S01]  /*0d30*/  IMAD.MOV.U32 R4, RZ, RZ, R20 ;  /* 0x000000ffff047224 */ /* 0x000fe200078e0014 */
[----:B------:R-:W-:Y:S01]  /*0d40*/  LOP3.LUT R12, RZ, R3, RZ, 0x33, !PT ;  /* 0x00000003ff0c7212 */ /* 0x000fe200078e33ff */
[----:B------:R-:W3:Y:S01]  /*0d50*/  LDC R25, c[0x0][0x610] ;  /* 0x00018400ff197b82 */ /* 0x000ee20000000800 */
[----:B------:R-:W-:Y:S05]  /*0d60*/  @!P0 BRA `(.L_x_10) ;  /* 0x0000000000288947 */ /* 0x000fea0003800000 */
[----:B------:R-:W4:Y:S02]  /*0d70*/  LDC R3, c[0x0][0x64c] ;  /* 0x00019300ff037b82 */ /* 0x000f240000000800 */
[----:B----4-:R-:W-:-:S05]  /*0d80*/  IADD3 R3, P0, R20, R3, RZ ;  /* 0x0000000314037210 */ /* 0x010fca0007f1e0ff */
        /* <DEDUP_REMOVED lines=8> */
.L_x_10:
[----:B-1----:R-:W-:Y:S01]  /*0e10*/  SHF.R.U64 R4, R4, R15, R5 ;  /* 0x0000000f04047219 */ /* 0x002fe20000001205 */
[----:B0-----:R-:W-:Y:S01]  /*0e20*/  VIADD R5, R24, 0xffffffff ;  /* 0xffffffff18057836 */ /* 0x001fe20000000000 */
[----:B------:R-:W-:Y:S02]  /*0e30*/  SHF.L.U32 R3, R23, R28, RZ ;  /* 0x0000001c17037219 */ /* 0x000fe400000006ff */
[----:B------:R-:W-:Y:S01]  /*0e40*/  LOP3.LUT R12, R27, R12, RZ, 0xc0, !PT ;  /* 0x0000000c1b0c7212 */ /* 0x000fe200078ec0ff */
[----:B------:R-:W-:Y:S01]  /*0e50*/  IMAD.MOV R8, RZ, RZ, -R4 ;  /* 0x000000ffff087224 */ /* 0x000fe200078e0a04 */
[----:B------:R-:W-:-:S03]  /*0e60*/  SEL R7, R7, R26, !P1 ;  /* 0x0000001a07077207 */ /* 0x000fc60004800000 */
[----:B------:R-:W-:Y:S01]  /*0e70*/  IMAD R12, R3, R4, R12 ;  /* 0x00000004030c7224 */ /* 0x000fe200078e020c */
[----:B------:R-:W-:Y:S01]  /*0e80*/  LOP3.LUT R4, R14, R5, RZ, 0xc0, !PT ;  /* 0x000000050e047212 */ /* 0x000fe200078ec0ff */
[----:B--2---:R-:W-:Y:S02]  /*0e90*/  IMAD R3, R8, R21, R20 ;  /* 0x0000001508037224 */ /* 0x004fe400078e0214 */
[----:B---3--:R-:W-:Y:S02]  /*0ea0*/  IMAD R7, R12, R25, R7 ;  /* 0x000000190c077224 */ /* 0x008fe400078e0207 */
[----:B------:R-:W-:Y:S02]  /*0eb0*/  IMAD.MOV.U32 R5, RZ, RZ, 0x1 ;  /* 0x00000001ff057424 */ /* 0x000fe400078e00ff */
[----:B------:R-:W-:-:S03]  /*0ec0*/  IMAD R4, R3, R24, R4 ;  /* 0x0000001803047224 */ /* 0x000fc600078e0204 */
[----:B------:R-:W-:Y:S02]  /*0ed0*/  PRMT R3, R5, 0x7610, R3 ;  /* 0x0000761005037816 */ /* 0x000fe40000000003 */
[----:B------:R-:W-:Y:S02]  /*0ee0*/  SEL R70, R4, R7, !P1 ;  /* 0x0000000704467207 */ /* 0x000fe40004800000 */
[----:B------:R-:W-:-:S07]  /*0ef0*/  SEL R71, R7, R4, !P1 ;  /* 0x0000000407477207 */ /* 0x000fce0004800000 */
.L_x_8:
[----:B------:R-:W-:-:S08]  /*0f00*/  NOP ;  /* 0x0000000000007918 */ /* 0x000fd00000000000 */
[----:B------:R-:W0:Y:S02]  /*0f10*/  USETMAXREG.TRY_ALLOC.CTAPOOL UP0, 0xe8 ;  /* 0x000000e8000079c8 */ /* 0x000e240008000600 */
[----:B0-----:R-:W-:-:S13]  /*0f20*/  PLOP3.LUT P0, PT, PT, PT, UP0, 0x80, 0x0 ;  /* 0x000000000000781c */ /* 0x001fda0003f0f008 */
[----:B------:R-:W-:Y:S05]  /*0f30*/  @!P0 BRA `(.L_x_8) ;  /* 0xfffffffc00f08947 */ /* 0x000fea000383ffff */
[----:B------:R-:W-:Y:S01]  /*0f40*/  ULDC.64 UR4, c[0x0][0x598] ;  /* 0x0001660000047ab9 */ /* 0x000fe20000000a00 */
[----:B------:R-:W-:Y:S01]  /*0f50*/  ULDC.64 UR36, c[0x0][0x208] ;  /* 0x0000820000247ab9 */ /* 0x000fe20000000a00 */
[----:B------:R-:W-:-:S04]  /*0f60*/  ISETP.NE.U32.AND P0, PT, RZ, UR4, PT ;  /* 0x00000004ff007c0c */ /* 0x000fc8000bf05070 */
[----:B------:R-:W-:-:S13]  /*0f70*/  ISETP.NE.AND.EX P0, PT, RZ, UR5, PT, P0 ;  /* 0x00000005ff007c0c */ /* 0x000fda000bf05300 */
[----:B------:R-:W-:Y:S05]  /*0f80*/  @!P0 BRA `(.L_x_11) ;  /* 0x00000000001c8947 */ /* 0x000fea0003800000 */
[----:B------:R-:W0:Y:S02]  /*0f90*/  LDC.64 R4, c[0x0][0x598] ;  /* 0x00016600ff047b82 */ /* 0x000e240000000a00 */
[----:B0-----:R-:W2:Y:S02]  /*0fa0*/  LDG.E.64 R4, desc[UR36][R4.64] ;  /* 0x0000002404047981 */ /* 0x001ea4000c1e1b00 */
[----:B--2---:R-:W-:-:S04]  /*0fb0*/  ISETP.NE.U32.AND P0, PT, R4, RZ, PT ;  /* 0x000000ff0400720c */ /* 0x004fc80003f05070 */
[----:B------:R-:W-:-:S13]  /*0fc0*/  ISETP.NE.AND.EX P0, PT, R5, RZ, PT, P0 ;  /* 0x000000ff0500720c */ /* 0x000fda0003f05300 */
[----:B------:R-:W-:Y:S05]  /*0fd0*/  @!P0 BRA `(.L_x_11) ;  /* 0x0000000000088947 */ /* 0x000fea0003800000 */
[----:B------:R0:W5:Y:S01]  /*0fe0*/  LD.E R23, desc[UR36][R4.64] ;  /* 0x0000002404177980 */ /* 0x000162000c101900 */
[----:B------:R-:W-:Y:S05]  /*0ff0*/  BRA `(.L_x_12) ;  /* 0x0000000000247947 */ /* 0x000fea0003800000 */
.L_x_11:
[----:B------:R-:W-:Y:S02]  /*1000*/  ULDC.64 UR4, c[0x0][0x588] ;  /* 0x0001620000047ab9 */ /* 0x000fe40000000a00 */
[----:B------:R-:W-:-:S04]  /*1010*/  ISETP.NE.U32.AND P0, PT, RZ, UR4, PT ;  /* 0x00000004ff007c0c */ /* 0x000fc8000bf05070 */
[----:B------:R-:W-:-:S13]  /*1020*/  ISETP.NE.AND.EX P0, PT, RZ, UR5, PT, P0 ;  /* 0x00000005ff007c0c */ /* 0x000fda000bf05300 */
[----:B------:R-:W-:Y:S05]  /*1030*/  @!P0 BRA `(.L_x_13) ;  /* 0x00000000000c8947 */ /* 0x000fea0003800000 */
[----:B------:R-:W0:Y:S02]  /*1040*/  LDC.64 R4, c[0x0][0x588] ;  /* 0x00016200ff047b82 */ /* 0x000e240000000a00 */
[----:B0-----:R1:W5:Y:S01]  /*1050*/  LDG.E R23, desc[UR36][R4.64] ;  /* 0x0000002404177981 */ /* 0x001362000c1e1900 */
[----:B------:R-:W-:Y:S05]  /*1060*/  BRA `(.L_x_12) ;  /* 0x0000000000087947 */ /* 0x000fea0003800000 */
.L_x_13:
[----:B------:R-:W-:Y:S02]  /*1070*/  ULDC UR4, c[0x0][0x580] ;  /* 0x0001600000047ab9 */ /* 0x000fe40000000800 */
[----:B------:R-:W-:-:S07]  /*1080*/  IMAD.U32 R23, RZ, RZ, UR4 ;  /* 0x00000004ff177e24 */ /* 0x000fce000f8e00ff */
.L_x_12:
[----:B------:R-:W-:Y:S02]  /*1090*/  ULDC.64 UR4, c[0x0][0x5a0] ;  /* 0x0001680000047ab9 */ /* 0x000fe40000000a00 */
[----:B------:R-:W-:-:S04]  /*10a0*/  ISETP.NE.U32.AND P0, PT, RZ, UR4, PT ;  /* 0x00000004ff007c0c */ /* 0x000fc8000bf05070 */
[----:B------:R-:W-:-:S13]  /*10b0*/  ISETP.NE.AND.EX P0, PT, RZ, UR5, PT, P0 ;  /* 0x00000005ff007c0c */ /* 0x000fda000bf05300 */
[----:B------:R-:W-:Y:S05]  /*10c0*/  @!P0 BRA `(.L_x_14) ;  /* 0x00000000001c8947 */ /* 0x000fea0003800000 */
[----:B01----:R-:W0:Y:S02]  /*10d0*/  LDC.64 R4, c[0x0][0x5a0] ;  /* 0x00016800ff047b82 */ /* 0x003e240000000a00 */
[----:B0-----:R-:W2:Y:S02]  /*10e0*/  LDG.E.64 R4, desc[UR36][R4.64] ;  /* 0x0000002404047981 */ /* 0x001ea4000c1e1b00 */
[----:B--2---:R-:W-:-:S04]  /*10f0*/  ISETP.NE.U32.AND P0, PT, R4, RZ, PT ;  /* 0x000000ff0400720c */ /* 0x004fc80003f05070 */
[----:B------:R-:W-:-:S13]  /*1100*/  ISETP.NE.AND.EX P0, PT, R5, RZ, PT, P0 ;  /* 0x000000ff0500720c */ /* 0x000fda0003f05300 */
[----:B------:R-:W-:Y:S05]  /*1110*/  @!P0 BRA `(.L_x_14) ;  /* 0x0000000000088947 */ /* 0x000fea0003800000 */
[----:B------:R0:W5:Y:S01]  /*1120*/  LD.E R58, desc[UR36][R4.64] ;  /* 0x00000024043a7980 */ /* 0x000162000c101900 */
[----:B------:R-:W-:Y:S05]  /*1130*/  BRA `(.L_x_15) ;  /* 0x0000000000247947 */ /* 0x000fea0003800000 */
.L_x_14:
[----:B------:R-:W-:Y:S02]  /*1140*/  ULDC.64 UR4, c[0x0][0x590] ;  /* 0x0001640000047ab9 */ /* 0x000fe40000000a00 */
[----:B------:R-:W-:-:S04]  /*1150*/  ISETP.NE.U32.AND P0, PT, RZ, UR4, PT ;  /* 0x00000004ff007c0c */ /* 0x000fc8000bf05070 */
[----:B------:R-:W-:-:S13]  /*1160*/  ISETP.NE.AND.EX P0, PT, RZ, UR5, PT, P0 ;  /* 0x00000005ff007c0c */ /* 0x000fda000bf05300 */
[----:B------:R-:W-:Y:S05]  /*1170*/  @!P0 BRA `(.L_x_16) ;  /* 0x00000000000c8947 */ /* 0x000fea0003800000 */
[----:B------:R-:W2:Y:S02]  /*1180*/  LDC.64 R58, c[0x0][0x590] ;  /* 0x00016400ff3a7b82 */ /* 0x000ea40000000a00 */
[----:B--2---:R2:W5:Y:S01]  /*1190*/  LDG.E R58, desc[UR36][R58.64] ;  /* 0x000000243a3a7981 */ /* 0x004562000c1e1900 */
[----:B------:R-:W-:Y:S05]  /*11a0*/  BRA `(.L_x_15) ;  /* 0x0000000000087947 */ /* 0x000fea0003800000 */
.L_x_16:
[----:B------:R-:W-:Y:S02]  /*11b0*/  ULDC UR4, c[0x0][0x584] ;  /* 0x0001610000047ab9 */ /* 0x000fe40000000800 */
[----:B------:R-:W-:-:S07]  /*11c0*/  IMAD.U32 R58, RZ, RZ, UR4 ;  /* 0x00000004ff3a7e24 */ /* 0x000fce000f8e00ff */
.L_x_15:
[----:B------:R-:W-:-:S13]  /*11d0*/  LOP3.LUT P0, RZ, R3, 0xff, RZ, 0xc0, !PT ;  /* 0x000000ff03ff7812 */ /* 0x000fda000780c0ff */
[----:B------:R-:W-:Y:S05]  /*11e0*/  @!P0 EXIT ;  /* 0x000000000000894d */ /* 0x000fea0003800000 */
[----:B------:R-:W3:Y:S01]  /*11f0*/  LDC R61, c[0x0][0x658] ;  /* 0x00019600ff3d7b82 */ /* 0x000ee20000000800 */
[----:B------:R-:W-:Y:S01]  /*1200*/  LOP3.LUT R6, R6, 0x1, RZ, 0xc0, !PT ;  /* 0x0000000106067812 */ /* 0x000fe200078ec0ff */
[----:B------:R-:W-:Y:S01]  /*1210*/  ULDC.64 UR6, c[0x0][0x288] ;  /* 0x0000a20000067ab9 */ /* 0x000fe20000000a00 */
[----:B------:R-:W-:Y:S01]  /*1220*/  SHF.R.U32.HI R3, RZ, 0x2, R63 ;  /* 0x00000002ff037819 */ /* 0x000fe2000001163f */
[----:B------:R-:W-:Y:S01]  /*1230*/  UIADD3 UR4, UR7, 0x3f, URZ ;  /* 0x0000003f07047890 */ /* 0x000fe2000fffe03f */
[----:B------:R-:W-:Y:S01]  /*1240*/  SHF.R.U32.HI R0, RZ, 0x1, R0 ;  /* 0x00000001ff007819 */ /* 0x000fe20000011600 */
[----:B------:R-:W-:Y:S01]  /*1250*/  IMAD.SHL.U32 R56, R6, 0x40, RZ ;  /* 0x0000004006387824 */ /* 0x000fe200078e00ff */
[----:B------:R-:W-:Y:S01]  /*1260*/  LOP3.LUT R3, R3, 0x7, RZ, 0xc0, !PT ;  /* 0x0000000703037812 */ /* 0x000fe200078ec0ff */
[----:B01----:R-:W0:Y:S01]  /*1270*/  LDC.64 R4, c[0x0][0x5c8] ;  /* 0x00017200ff047b82 */ /* 0x003e220000000a00 */
[----:B------:R-:W-:Y:S01]  /*1280*/  USHF.R.S32.HI UR5, URZ, 0x1f, UR4 ;  /* 0x0000001f3f057899 */ /* 0x000fe20008011404 */
[----:B------:R-:W-:Y:S01]  /*1290*/  LOP3.LUT R0, R0, 0x30, RZ, 0xc0, !PT ;  /* 0x0000003000007812 */ /* 0x000fe200078ec0ff */
[----:B------:R-:W-:Y:S01]  /*12a0*/  IMAD.MOV.U32 R8, RZ, RZ, 0x1 ;  /* 0x00000001ff087424 */ /* 0x000fe200078e00ff */
[--C-:B------:R-:W-:Y:S01]  /*12b0*/  LOP3.LUT R56, R56, 0x40, R3.reuse, 0xe2, !PT ;  /* 0x0000004038387812 */ /* 0x100fe200078ee203 */
[----:B------:R-:W-:Y:S01]  /*12c0*/  ULEA.HI UR5, UR5, UR4, URZ, 0x6 ;  /* 0x0000000405057291 */ /* 0x000fe2000f8f303f */
[-C--:B------:R-:W-:Y:S01]  /*12d0*/  IADD3 R3, RZ, -R0.reuse, -R3 ;  /* 0x80000000ff037210 */ /* 0x080fe20007ffe803 */
[----:B------:R-:W-:Y:S01]  /*12e0*/  IMAD.U32 R7, RZ, RZ, UR6 ;  /* 0x00000006ff077e24 */ /* 0x000fe2000f8e00ff */
[----:B------:R-:W1:Y:S01]  /*12f0*/  LDC R65, c[0x0][0x600] ;  /* 0x00018000ff417b82 */ /* 0x000e620000000800 */
[----:B------:R-:W-:Y:S01]  /*1300*/  LOP3.LUT R56, R56, R0, RZ, 0xfc, !PT ;  /* 0x0000000038387212 */ /* 0x000fe200078efcff */
[----:B------:R-:W-:Y:S01]  /*1310*/  IMAD.MOV.U32 R0, RZ, RZ, -0x1 ;  /* 0xffffffffff007424 */ /* 0x000fe200078e00ff */
[----:B------:R-:W-:Y:S01]  /*1320*/  USHF.R.S32.HI UR43, URZ, 0x6, UR5 ;  /* 0x000000063f2b7899 */ /* 0x000fe20008011405 */
[C---:B------:R-:W-:Y:S01]  /*1330*/  LOP3.LUT R62, R63.reuse, 0x3, RZ, 0xc0, !PT ;  /* 0x000000033f3e7812 */ /* 0x040fe200078ec0ff */
[----:B------:R-:W-:Y:S01]  /*1340*/  IMAD R3, R6, -0x40, R3 ;  /* 0xffffffc006037824 */ /* 0x000fe200078e0203 */
[C---:B------:R-:W-:Y:S01]  /*1350*/  LOP3.LUT R64, R63.reuse, 0x80, RZ, 0xc0, !PT ;  /* 0x000000803f407812 */ /* 0x040fe200078ec0ff */
[----:B------:R-:W-:Y:S01]  /*1360*/  UISETP.LT.AND UP0, UPT, UR43, 0x1, UPT ;  /* 0x000000012b00788c */ /* 0x000fe2000bf01270 */
[-C--:B---3--:R-:W-:Y:S01]  /*1370*/  SHF.L.U32 R0, R0, R61.reuse, RZ ;  /* 0x0000003d00007219 */ /* 0x088fe200000006ff */
[----:B------:R-:W-:Y:S01]  /*1380*/  ULDC UR4, c[0x0][0x284] ;  /* 0x0000a10000047ab9 */ /* 0x000fe20000000800 */
[----:B------:R-:W-:Y:S01]  /*1390*/  IMAD R62, R62, -0x2, R7 ;  /* 0xfffffffe3e3e7824 */ /* 0x000fe200078e0207 */
[----:B------:R-:W-:Y:S01]  /*13a0*/  USEL UR44, UR43, 0x1, UP0 ;  /* 0x000000012b2c7887 */ /* 0x000fe20008000000 */
[----:B------:R-:W-:Y:S01]  /*13b0*/  SHF.L.U32 R61, R8, R61, RZ ;  /* 0x0000003d083d7219 */ /* 0x000fe200000006ff */
[----:B------:R-:W-:Y:S01]  /*13c0*/  IMAD.SHL.U32 R63, R63, 0x2, RZ ;  /* 0x000000023f3f7824 */ /* 0x000fe200078e00ff */
[----:B------:R-:W-:Y:S01]  /*13d0*/  LOP3.LUT R68, R18, 0x1, RZ, 0xfc, !PT ;  /* 0x0000000112447812 */ /* 0x000fe200078efcff */
[----:B------:R-:W-:Y:S01]  /*13e0*/  VIADD R67, R3, UR4 ;  /* 0x0000000403437c36 */ /* 0x000fe20008000000 */
[C---:B0-----:R-:W-:Y:S01]  /*13f0*/  SHF.L.U64.HI R60, R4.reuse, 0x3, R5 ;  /* 0x00000003043c7819 */ /* 0x041fe20000010205 */
[----:B--2---:R-:W-:Y:S01]  /*1400*/  IMAD.SHL.U32 R59, R4, 0x8, RZ ;  /* 0x00000008043b7824 */ /* 0x004fe200078e00ff */
[----:B------:R-:W-:Y:S01]  /*1410*/  SHF.R.U32.HI R64, RZ, 0x7, R64 ;  /* 0x00000007ff407819 */ /* 0x000fe20000011640 */
[----:B------:R-:W-:Y:S01]  /*1420*/  IMAD.MOV.U32 R57, RZ, RZ, RZ ;  /* 0x000000ffff397224 */ /* 0x000fe200078e00ff */
[----:B------:R-:W-:Y:S01]  /*1430*/  LOP3.LUT R66, RZ, R0, RZ, 0x33, !PT ;  /* 0x00000000ff427212 */ /* 0x000fe200078e33ff */
[----:B------:R-:W-:Y:S01]  /*1440*/  UIADD3 UR44, UR43, -UR44, URZ ;  /* 0x8000002c2b2c7290 */ /* 0x000fe2000fffe03f */
[----:B------:R-:W-:Y:S01]  /*1450*/  UMOV UR40, URZ ;  /* 0x0000003f00287c82 */ /* 0x000fe20008000000 */
[----:B-1----:R-:W-:Y:S01]  /*1460*/  VIADD R65, R65, 0xffffffff ;  /* 0xffffffff41417836 */ /* 0x002fe20000000000 */
[----:B------:R-:W-:-:S09]  /*1470*/  UMOV UR42, URZ ;  /* 0x0000003f002a7c82 */ /* 0x000fd20008000000 */
.L_x_98:
[----:B0-----:R-:W0:Y:S01]  /*1480*/  SHFL.IDX PT, R0, R64, RZ, 0x1f ;  /* 0x00001fff40007589 */ /* 0x001e2200000e0000 */
[----:B-1----:R-:W1:Y:S01]  /*1490*/  S2UR UR7, SR_CgaCtaId ;  /* 0x00000000000779c3 */ /* 0x002e620000008800 */
[----:B------:R-:W-:Y:S01]  /*14a0*/  UMOV UR6, 0x400 ;  /* 0x0000040000067882 */ /* 0x000fe20000000000 */
[----:B0-----:R-:W-:Y:S01]  /*14b0*/  R2UR UR4, R0 ;  /* 0x00000000000472ca */ /* 0x001fe200000e0000 */
[----:B-1----:R-:W-:-:S12]  /*14c0*/  ULEA UR6, UR7, UR6, 0x18 ;  /* 0x0000000607067291 */ /* 0x002fd8000f8ec03f */
[----:B------:R-:W-:-:S04]  /*14d0*/  ULEA.HI UR5, UR4, UR4, URZ, 0x1 ;  /* 0x0000000404057291 */ /* 0x000fc8000f8f083f */
[----:B------:R-:W-:-:S04]  /*14e0*/  ULOP3.LUT UR5, UR5, 0x7fffe, URZ, 0xc0, !UPT ;  /* 0x0007fffe05057892 */ /* 0x000fc8000f8ec03f */
[----:B------:R-:W-:-:S03]  /*14f0*/  UIADD3 UR5, UR4, -UR5, URZ ;  /* 0x8000000504057290 */ /* 0x000fc6000fffe03f */
[----:B------:R-:W-:Y:S01]  /*1500*/  ULDC UR4, c[0x0][0x28c] ;  /* 0x0000a30000047ab9 */ /* 0x000fe20000000800 */
[----:B------:R-:W-:Y:S01]  /*1510*/  ULEA UR5, UR5, UR6, 0xd ;  /* 0x0000000605057291 */ /* 0x000fe2000f8e683f */
[----:B------:R-:W-:-:S03]  /*1520*/  ISETP.LT.AND P0, PT, RZ, UR4, PT ;  /* 0x00000004ff007c0c */ /* 0x000fc6000bf01270 */
[----:B------:R-:W-:-:S04]  /*1530*/  UIADD3 UR5, UR5, 0x100, URZ ;  /* 0x0000010005057890 */ /* 0x000fc8000fffe03f */
[----:B------:R-:W-:-:S04]  /*1540*/  USHF.R.U32.HI UR5, URZ, 0x4, UR5 ;  /* 0x000000043f057899 */ /* 0x000fc80008011605 */
[----:B------:R-:W-:-:S04]  /*1550*/  ULOP3.LUT UR5, UR5, 0x3fff, URZ, 0xc0, !UPT ;  /* 0x00003fff05057892 */ /* 0x000fc8000f8ec03f */
[----:B------:R-:W-:Y:S01]  /*1560*/  ULOP3.LUT UR45, UR5, 0x10000, URZ, 0xfc, !UPT ;  /* 0x00010000052d7892 */ /* 0x000fe2000f8efc3f */
[----:B--234-:R-:W-:Y:S11]  /*1570*/  @P0 BRA `(.L_x_17) ;  /* 0x0000000000400947 */ /* 0x01cff60003800000 */
[----:B------:R-:W-:Y:S01]  /*1580*/  MOV R0, 0x0 ;  /* 0x0000000000007802 */ /* 0x000fe20000000f00 */
[----:B------:R-:W-:Y:S01]  /*1590*/  ULDC.64 UR4, c[0x4][0x68] ;  /* 0x01001a0000047ab9 */ /* 0x000fe20000000a00 */
[----:B------:R-:W-:Y:S01]  /*15a0*/  ULDC.64 UR6, c[0x4][0x8] ;  /* 0x0100020000067ab9 */ /* 0x000fe20000000a00 */
[----:B------:R-:W-:Y:S01]  /*15b0*/  IMAD.U32 R4, RZ, RZ, UR4 ;  /* 0x00000004ff047e24 */ /* 0x000fe2000f8e00ff */
[----:B------:R0:W1:Y:S01]  /*15c0*/  LDC.64 R14, c[0x4][R0] ;  /* 0x01000000000e7b82 */ /* 0x0000620000000a00 */
[----:B------:R-:W-:Y:S01]  /*15d0*/  IMAD.U32 R5, RZ, RZ, UR5 ;  /* 0x00000005ff057e24 */ /* 0x000fe2000f8e00ff */
[----:B------:R-:W-:Y:S01]  /*15e0*/  ULDC.64 UR4, c[0x4][0x70] ;  /* 0x01001c0000047ab9 */ /* 0x000fe20000000a00 */
[----:B------:R-:W-:Y:S02]  /*15f0*/  IMAD.U32 R10, RZ, RZ, UR6 ;  /* 0x00000006ff0a7e24 */ /* 0x000fe4000f8e00ff */
[----:B------:R-:W-:Y:S02]  /*1600*/  IMAD.U32 R6, RZ, RZ, UR4 ;  /* 0x00000004ff067e24 */ /* 0x000fe4000f8e00ff */
[----:B------:R-:W-:-:S02]  /*1610*/  IMAD.U32 R7, RZ, RZ, UR5 ;  /* 0x00000005ff077e24 */ /* 0x000fc4000f8e00ff */
[----:B------:R-:W-:Y:S02]  /*1620*/  IMAD.U32 R11, RZ, RZ, UR7 ;  /* 0x00000007ff0b7e24 */ /* 0x000fe4000f8e00ff */
[----:B------:R-:W-:Y:S02]  /*1630*/  IMAD.MOV.U32 R8, RZ, RZ, 0x1e1 ;  /* 0x000001e1ff087424 */ /* 0x000fe400078e00ff */
[----:B------:R-:W-:Y:S02]  /*1640*/  IMAD.MOV.U32 R12, RZ, RZ, 0x1 ;  /* 0x00000001ff0c7424 */ /* 0x000fe400078e00ff */
[----:B0-----:R-:W-:-:S07]  /*1650*/  IMAD.MOV.U32 R13, RZ, RZ, RZ ;  /* 0x000000ffff0d7224 */ /* 0x001fce00078e00ff */
[----:B------:R-:W-:-:S07]  /*1660*/  LEPC R20, `(.L_x_17) ;  /* 0x000000001014794e */ /* 0x000fce0000000000 */
[----:B-1---5:R-:W-:Y:S05]  /*1670*/  CALL.ABS.NOINC R14 ;  /* 0x000000000e007343 */ /* 0x022fea0003c00000 */
.L_x_17:
[----:B------:R-:W-:-:S13]  /*1680*/  ISETP.NE.AND P0, PT, R68, 0x3, PT ;  /* 0x000000034400780c */ /* 0x000fda0003f05270 */
[----:B------:R-:W-:Y:S05]  /*1690*/  @!P0 BRA `(.L_x_18) ;  /* 0x0000000000048947 */ /* 0x000fea0003800000 */
[----:B------:R-:W-:Y:S01]  /*16a0*/  BPT.TRAP 0x1 ;  /* 0x000000040000795c */ /* 0x000fe20000300000 */
.L_x_18:
[----:B------:R-:W0:Y:S01]  /*16b0*/  S2UR UR5, SR_CgaCtaId ;  /* 0x00000000000579c3 */ /* 0x000e220000008800 */
[----:B------:R-:W-:Y:S01]  /*16c0*/  UMOV UR4, 0x400 ;  /* 0x0000040000047882 */ /* 0x000fe20000000000 */
[----:B------:R-:W-:Y:S02]  /*16d0*/  IMAD.U32 R0, RZ, RZ, UR40 ;  /* 0x00000028ff007e24 */ /* 0x000fe4000f8e00ff */
[----:B------:R-:W-:-:S03]  /*16e0*/  IMAD.U32 R3, RZ, RZ, UR42 ;  /* 0x0000002aff037e24 */ /* 0x000fc6000f8e00ff */
[----:B------:R-:W-:Y:S01]  /*16f0*/  SHF.L.U32 R0, R0, 0x1f, RZ ;  /* 0x0000001f00007819 */ /* 0x000fe200000006ff */
[----:B0-----:R-:W-:-:S06]  /*1700*/  ULEA UR4, UR5, UR4, 0x18 ;  /* 0x0000000405047291 */ /* 0x001fcc000f8ec03f */
[----:B------:R-:W-:-:S04]  /*1710*/  IMAD.U32 R6, RZ, RZ, UR4 ;  /* 0x00000004ff067e24 */ /* 0x000fc8000f8e00ff */
[----:B------:R-:W-:-:S04]  /*1720*/  IMAD R3, R3, 0x8, R6 ;  /* 0x0000000803037824 */ /* 0x000fc800078e0206 */
[----:B------:R0:W1:Y:S01]  /*1730*/  SYNCS.PHASECHK.TRANS64.TRYWAIT P1, [R3+URZ], R0 ;  /* 0x00000000030075a7 */ /* 0x000062000802017f */
[----:B------:R-:W-:Y:S05]  /*1740*/  @!P0 BRA `(.L_x_19) ;  /* 0x0000000000048947 */ /* 0x000fea0003800000 */
[----:B------:R-:W-:Y:S01]  /*1750*/  BPT.TRAP 0x1 ;  /* 0x000000040000795c */ /* 0x000fe20000300000 */
.L_x_19:
[----:B------:R-:W-:-:S05]  /*1760*/  IMAD.U32 R4, RZ, RZ, UR44 ;  /* 0x0000002cff047e24 */ /* 0x000fca000f8e00ff */
[----:B------:R-:W-:Y:S01]  /*1770*/  ISETP.GE.AND P2, PT, R4, 0x1, PT ;  /* 0x000000010400780c */ /* 0x000fe20003f46270 */
[----:B-1----:R-:W-:-:S12]  /*1780*/  @P1 BRA `(.L_x_20) ;  /* 0x0000000000081947 */ /* 0x002fd80003800000 */
[----:B------:R-:W1:Y:S02]  /*1790*/  SYNCS.PHASECHK.TRANS64.TRYWAIT P1, [R3+URZ], R0 ;  /* 0x00000000030075a7 */ /* 0x000e64000802017f */
[----:B-1----:R-:W-:Y:S05]  /*17a0*/  @!P1 BRA `(.L_x_21) ;  /* 0x0000004400509947 */ /* 0x002fea0003800000 */
.L_x_20:
[----:B------:R-:W-:Y:S05]  /*17b0*/  WARPSYNC.ALL ;  /* 0x0000000000007948 */ /* 0x000fea0003800000 */
[----:B------:R-:W-:Y:S01]  /*17c0*/  R2UR UR4, R6 ;  /* 0x00000000060472ca */ /* 0x000fe200000e0000 */
[----:B------:R-:W-:Y:S01]  /*17d0*/  ULEA UR5, UR42, UR45, 0xb ;  /* 0x0000002d2a057291 */ /* 0x000fe2000f8e583f */
[----:B------:R-:W-:Y:S01]  /*17e0*/  WARPGROUP.ARRIVE ;  /* 0x00000000000079c5 */ /* 0x000fe20000000000 */
[----:B------:R-:W-:Y:S01]  /*17f0*/  UMOV UR9, 0x40000040 ;  /* 0x4000004000097882 */ /* 0x000fe20000000000 */
[----:B------:R-:W-:-:S04]  /*1800*/  UMOV UR11, 0x40000040 ;  /* 0x40000040000b7882 */ /* 0x000fc80000000000 */
[----:B------:R-:W-:-:S05]  /*1810*/  UMOV UR8, UR5 ;  /* 0x0000000500087c82 */ /* 0x000fca0008000000 */
[----:B------:R-:W-:-:S04]  /*1820*/  UIADD3 UR4, UR4, 0x20100, URZ ;  /* 0x0002010004047890 */ /* 0x000fc8000fffe03f */
[----:B------:R-:W-:-:S04]  /*1830*/  USHF.R.U32.HI UR4, URZ, 0x4, UR4 ;  /* 0x000000043f047899 */ /* 0x000fc80008011604 */
[----:B------:R-:W-:-:S04]  /*1840*/  ULOP3.LUT UR4, UR4, 0x3fff, URZ, 0xc0, !UPT ;  /* 0x00003fff04047892 */ /* 0x000fc8000f8ec03f */
[----:B------:R-:W-:-:S04]  /*1850*/  ULOP3.LUT UR4, UR4, 0x10000, URZ, 0xfc, !UPT ;  /* 0x0001000004047892 */ /* 0x000fc8000f8efc3f */
[----:B------:R-:W-:-:S07]  /*1860*/  ULEA UR6, UR42, UR4, 0xa ;  /* 0x000000042a067291 */ /* 0x000fce000f8e503f */
[----:B------:R-:W-:Y:S02]  /*1870*/  UMOV UR10, UR6 ;  /* 0x00000006000a7c82 */ /* 0x000fe40008000000 */
[----:B------:R-:W-:Y:S01]  /*1880*/  HGMMA.64x64x8.F32.TF32 R24, gdesc[UR8], RZ, !UPT, gsb0 ;  /* 0x04e00000081879f0 */ /* 0x000fe2000c0028ff */
[----:B------:R-:W-:Y:S02]  /*1890*/  UIADD3 UR8, UR5, 0x2, URZ ;  /* 0x0000000205087890 */ /* 0x000fe4000fffe03f */
[----:B------:R-:W-:Y:S01]  /*18a0*/  UIADD3 UR10, UR6, 0x2, URZ ;  /* 0x00000002060a7890 */ /* 0x000fe2000fffe03f */
[----:B------:R-:W-:Y:S01]  /*18b0*/  UMOV UR9, 0x40000040 ;  /* 0x4000004000097882 */ /* 0x000fe20000000000 */
[----:B------:R-:W-:Y:S01]  /*18c0*/  UMOV UR11, 0x40000040 ;  /* 0x40000040000b7882 */ /* 0x000fe20000000000 */
[----:B------:R-:W-:Y:S02]  /*18d0*/  WARPGROUP.DEPBAR.LE gsb0, 0x0 ;  /* 0x00008000000079c5 */ /* 0x000fe40000010000 */
[----:B------:R-:W-:-:S06]  /*18e0*/  WARPGROUP.ARRIVE ;  /* 0x00000000000079c5 */ /* 0x000fcc0000000000 */
[----:B------:R-:W-:Y:S01]  /*18f0*/  HGMMA.64x64x8.F32.TF32 R24, gdesc[UR8], R24, gsb0 ;  /* 0x04e00000081879f0 */ /* 0x000fe20008002818 */
        /* <DEDUP_REMOVED lines=41> */
[----:B------:R-:W-:Y:S03]  /*1b90*/  HGMMA.64x64x8.F32.TF32 R24, gdesc[UR8], R24, gsb0 ;  /* 0x04e00000081879f0 */ /* 0x000fe60008002818 */
[----:B------:R-:W-:Y:S02]  /*1ba0*/  WARPGROUP.DEPBAR.LE gsb0, 0x0 ;  /* 0x00008000000079c5 */ /* 0x000fe40000010000 */
[----:B------:R-:W-:Y:S05]  /*1bb0*/  @!P2 BRA `(.L_x_22) ;  /* 0x000000040098a947 */ /* 0x000fea0003800000 */
[----:B------:R-:W-:Y:S01]  /*1bc0*/  UIADD3 UR5, UR42, 0x1, URZ ;  /* 0x000000012a057890 */ /* 0x000fe2000fffe03f */
[----:B01----:R-:W-:Y:S02]  /*1bd0*/  IMAD.U32 R0, RZ, RZ, UR44 ;  /* 0x0000002cff007e24 */ /* 0x003fe4000f8e00ff */
[----:B------:R-:W-:Y:S01]  /*1be0*/  IMAD.U32 R3, RZ, RZ, UR42 ;  /* 0x0000002aff037e24 */ /* 0x000fe2000f8e00ff */
[----:B------:R-:W-:-:S04]  /*1bf0*/  UISETP.NE.AND UP0, UPT, UR5, 0x4, UPT ;  /* 0x000000040500788c */ /* 0x000fc8000bf05270 */
[----:B------:R-:W-:Y:S02]  /*1c00*/  USEL UR6, URZ, 0x1, UP0 ;  /* 0x000000013f067887 */ /* 0x000fe40008000000 */
[----:B------:R-:W-:Y:S02]  /*1c10*/  USEL UR5, UR5, URZ, UP0 ;  /* 0x0000003f05057287 */ /* 0x000fe40008000000 */
[----:B------:R-:W-:-:S06]  /*1c20*/  ULOP3.LUT UR6, UR40, UR6, URZ, 0x3c, !UPT ;  /* 0x0000000628067292 */ /* 0x000fcc000f8e3c3f */
[----:B------:R-:W-:-:S07]  /*1c30*/  IMAD.U32 R7, RZ, RZ, UR6 ;  /* 0x00000006ff077e24 */ /* 0x000fce000f8e00ff */
.L_x_29:
[----:B------:R-:W-:Y:S05]  /*1c40*/  @!P0 BRA `(.L_x_23) ;  /* 0x0000000000048947 */ /* 0x000fea0003800000 */
[----:B------:R-:W-:Y:S01]  /*1c50*/  BPT.TRAP 0x1 ;  /* 0x000000040000795c */ /* 0x000fe20000300000 */
.L_x_23:
[----:B------:R-:W0:Y:S01]  /*1c60*/  S2UR UR7, SR_CgaCtaId ;  /* 0x00000000000779c3 */ /* 0x000e220000008800 */
[----:B------:R-:W-:Y:S01]  /*1c70*/  UMOV UR6, 0x400 ;  /* 0x0000040000067882 */ /* 0x000fe20000000000 */
[----:B------:R-:W-:Y:S01]  /*1c80*/  IMAD.U32 R5, RZ, RZ, UR5 ;  /* 0x00000005ff057e24 */ /* 0x000fe2000f8e00ff */
[----:B------:R-:W-:Y:S01]  /*1c90*/  SHF.L.U32 R4, R7, 0x1f, RZ ;  /* 0x0000001f07047819 */ /* 0x000fe200000006ff */
[----:B0-----:R-:W-:-:S06]  /*1ca0*/  ULEA UR6, UR7, UR6, 0x18 ;  /* 0x0000000607067291 */ /* 0x001fcc000f8ec03f */
[----:B------:R-:W-:-:S04]  /*1cb0*/  IMAD.U32 R6, RZ, RZ, UR6 ;  /* 0x00000006ff067e24 */ /* 0x000fc8000f8e00ff */
[----:B------:R-:W-:-:S04]  /*1cc0*/  IMAD R5, R5, 0x8, R6 ;  /* 0x0000000805057824 */ /* 0x000fc800078e0206 */
[----:B------:R0:W1:Y:S01]  /*1cd0*/  SYNCS.PHASECHK.TRANS64.TRYWAIT P1, [R5+URZ], R4 ;  /* 0x00000004050075a7 */ /* 0x000062000802017f */
[----:B------:R-:W-:Y:S05]  /*1ce0*/  @!P0 BRA `(.L_x_24) ;  /* 0x0000000000048947 */ /* 0x000fea0003800000 */
[----:B------:R-:W-:Y:S01]  /*1cf0*/  BPT.TRAP 0x1 ;  /* 0x000000040000795c */ /* 0x000fe20000300000 */
.L_x_24:
[----:B-1----:R-:W-:Y:S05]  /*1d00*/  @P1 BRA `(.L_x_25) ;  /* 0x0000000000081947 */ /* 0x002fea0003800000 */
[----:B------:R-:W1:Y:S02]  /*1d10*/  SYNCS.PHASECHK.TRANS64.TRYWAIT P1, [R5+URZ], R4 ;  /* 0x00000004050075a7 */ /* 0x000e64000802017f */
[----:B-1----:R-:W-:Y:S05]  /*1d20*/  @!P1 BRA `(.L_x_26) ;  /* 0x0000004000049947 */ /* 0x002fea0003800000 */
.L_x_25:
[----:B------:R-:W-:Y:S01]  /*1d30*/  ULEA UR6, UR5, UR45, 0xb ;  /* 0x0000002d05067291 */ /* 0x000fe2000f8e583f */
[----:B------:R-:W-:Y:S01]  /*1d40*/  WARPGROUP.ARRIVE ;  /* 0x00000000000079c5 */ /* 0x000fe20000000000 */
[----:B------:R-:W-:Y:S01]  /*1d50*/  ULEA UR7, UR5, UR4, 0xa ;  /* 0x0000000405077291 */ /* 0x000fe2000f8e503f */
[----:B------:R-:W-:Y:S01]  /*1d60*/  UMOV UR9, 0x40000040 ;  /* 0x4000004000097882 */ /* 0x000fe20000000000 */
[----:B------:R-:W-:-:S03]  /*1d70*/  UMOV UR11, 0x40000040 ;  /* 0x40000040000b7882 */ /* 0x000fc60000000000 */
[----:B------:R-:W-:Y:S02]  /*1d80*/  UMOV UR8, UR6 ;  /* 0x0000000600087c82 */ /* 0x000fe40008000000 */
[----:B------:R-:W-:Y:S02]  /*1d90*/  UMOV UR10, UR7 ;  /* 0x00000007000a7c82 */ /* 0x000fe40008000000 */
[----:B------:R-:W-:Y:S01]  /*1da0*/  HGMMA.64x64x8.F32.TF32 R24, gdesc[UR8], R24, gsb0 ;  /* 0x04e00000081879f0 */ /* 0x000fe20008002818 */
[----:B------:R-:W-:Y:S02]  /*1db0*/  UIADD3 UR8, UR6, 0x2, URZ ;  /* 0x0000000206087890 */ /* 0x000fe4000fffe03f */
[----:B------:R-:W-:Y:S01]  /*1dc0*/  UIADD3 UR10, UR7, 0x2, URZ ;  /* 0x00000002070a7890 */ /* 0x000fe2000fffe03f */
[----:B------:R-:W-:Y:S01]  /*1dd0*/  UMOV UR9, 0x40000040 ;  /* 0x4000004000097882 */ /* 0x000fe20000000000 */
[----:B------:R-:W-:Y:S01]  /*1de0*/  UMOV UR11, 0x40000040 ;  /* 0x40000040000b7882 */ /* 0x000fe20000000000 */
[----:B------:R-:W-:-:S02]  /*1df0*/  WARPGROUP.DEPBAR.LE gsb0, 0x0 ;  /* 0x00008000000079c5 */ /* 0x000fc40000010000 */
        /* <DEDUP_REMOVED lines=46> */
[----:B------:R-:W-:Y:S01]  /*20e0*/  BPT.TRAP 0x1 ;  /* 0x000000040000795c */ /* 0x000fe20000300000 */
.L_x_27:
[----:B------:R-:W-:-:S13]  /*20f0*/  ISETP.NE.AND P1, PT, R22, RZ, PT ;  /* 0x000000ff1600720c */ /* 0x000fda0003f25270 */
[----:B01----:R-:W-:-:S04]  /*2100*/  @P1 IMAD R4, R3, 0x8, R6 ;  /* 0x0000000803041824 */ /* 0x003fc800078e0206 */
[----:B------:R-:W-:-:S05]  /*2110*/  @P1 VIADD R4, R4, 0x20 ;  /* 0x0000002004041836 */ /* 0x000fca0000000000 */
[----:B------:R-:W-:-:S04]  /*2120*/  @P1 PRMT R4, R19, 0x654, R4 ;  /* 0x0000065413041816 */ /* 0x000fc80000000004 */
[----:B------:R0:W-:Y:S01]  /*2130*/  @P1 SYNCS.ARRIVE.TRANS64.RED.A1T0 RZ, [R4+URZ], RZ ;  /* 0x000000ff04ff19a7 */ /* 0x0001e2000810043f */
[----:B------:R-:W-:-:S13]  /*2140*/  ISETP.GT.U32.AND P1, PT, R18, 0x1, PT ;  /* 0x000000011200780c */ /* 0x000fda0003f24070 */
[----:B0-----:R-:W-:Y:S05]  /*2150*/  @P1 BRA `(.L_x_28) ;  /* 0x0000000000041947 */ /* 0x001fea0003800000 */
[----:B------:R-:W-:Y:S01]  /*2160*/  BPT.TRAP 0x1 ;  /* 0x000000040000795c */ /* 0x000fe20000300000 */
.L_x_28:
[----:B------:R-:W-:Y:S01]  /*2170*/  UIADD3 UR5, UR5, 0x1, URZ ;  /* 0x0000000105057890 */ /* 0x000fe2000fffe03f */
[C---:B------:R-:W-:Y:S01]  /*2180*/  ISETP.GT.AND P2, PT, R0.reuse, 0x1, PT ;  /* 0x000000010000780c */ /* 0x040fe20003f44270 */
[----:B------:R-:W-:Y:S02]  /*2190*/  VIADD R3, R3, 0x1 ;  /* 0x0000000103037836 */ /* 0x000fe40000000000 */
[----:B------:R-:W-:Y:S01]  /*21a0*/  UISETP.NE.AND UP0, UPT, UR5, 0x4, UPT ;  /* 0x000000040500788c */ /* 0x000fe2000bf05270 */
[----:B------:R-:W-:Y:S02]  /*21b0*/  VIADD R0, R0, 0xffffffff ;  /* 0xffffffff00007836 */ /* 0x000fe40000000000 */
[C---:B------:R-:W-:Y:S01]  /*21c0*/  ISETP.NE.AND P1, PT, R3.reuse, 0x4, PT ;  /* 0x000000040300780c */ /* 0x040fe20003f25270 */
[----:B------:R-:W-:Y:S02]  /*21d0*/  USEL UR6, URZ, 0x1, UP0 ;  /* 0x000000013f067887 */ /* 0x000fe40008000000 */
[----:B------:R-:W-:Y:S01]  /*21e0*/  USEL UR5, UR5, URZ, UP0 ;  /* 0x0000003f05057287 */ /* 0x000fe20008000000 */
[----:B------:R-:W-:-:S03]  /*21f0*/  SEL R3, R3, RZ, P1 ;  /* 0x000000ff03037207 */ /* 0x000fc60000800000 */
[----:B------:R-:W-:Y:S01]  /*2200*/  LOP3.LUT R7, R7, UR6, RZ, 0x3c, !PT ;  /* 0x0000000607077c12 */ /* 0x000fe2000f8e3cff */
[----:B------:R-:W-:Y:S07]  /*2210*/  @P2 BRA `(.L_x_29) ;  /* 0xfffffff800882947 */ /* 0x000fee000383ffff */
.L_x_22:
[----:B01----:R-:W0:Y:S02]  /*2220*/  LDC R0, c[0x0][0x28c] ;  /* 0x0000a300ff007b82 */ /* 0x003e240000000800 */
[----:B0-----:R-:W-:-:S13]  /*2230*/  ISETP.GE.AND P1, PT, R0, 0x1, PT ;  /* 0x000000010000780c */ /* 0x001fda0003f26270 */
[----:B------:R-:W-:Y:S05]  /*2240*/  @!P1 BRA `(.L_x_30) ;  /* 0x0000000000389947 */ /* 0x000fea0003800000 */
[----:B------:R-:W-:Y:S05]  /*2250*/  @!P0 BRA `(.L_x_31) ;  /* 0x0000000000048947 */ /* 0x000fea0003800000 */
[----:B------:R-:W-:Y:S01]  /*2260*/  BPT.TRAP 0x1 ;  /* 0x000000040000795c */ /* 0x000fe20000300000 */
.L_x_31:
[----:B------:R-:W-:-:S13]  /*2270*/  ISETP.NE.AND P0, PT, R22, RZ, PT ;  /* 0x000000ff1600720c */ /* 0x000fda0003f05270 */
[----:B------:R-:W-:-:S05]  /*2280*/  VOTEU.ANY UP0, P0 ;  /* 0x00000000003f7886 */ /* 0x000fca0000000100 */
[----:B------:R-:W-:-:S06]  /*2290*/  @UP0 UIADD3 UR4, UR44, UR42, URZ ;  /* 0x0000002a2c040290 */ /* 0x000fcc000fffe03f */
[----:B------:R-:W-:-:S04]  /*22a0*/  IMAD.U32 R0, RZ, RZ, UR4 ;  /* 0x00000004ff007e24 */ /* 0x000fc8000f8e00ff */
[----:B------:R-:W-:-:S05]  /*22b0*/  @P0 IMAD.SHL.U32 R0, R0, 0x8, RZ ;  /* 0x0000000800000824 */ /* 0x000fca00078e00ff */
[----:B------:R-:W-:-:S04]  /*22c0*/  @P0 LOP3.LUT R0, R0, 0x18, RZ, 0xc0, !PT ;  /* 0x0000001800000812 */ /* 0x000fc800078ec0ff */
[----:B------:R-:W-:-:S04]  /*22d0*/  @P0 IADD3 R0, R6, 0x20, R0 ;  /* 0x0000002006000810 */ /* 0x000fc80007ffe000 */
[----:B------:R-:W-:-:S04]  /*22e0*/  @P0 PRMT R0, R19, 0x654, R0 ;  /* 0x0000065413000816 */ /* 0x000fc80000000000 */
[----:B------:R0:W-:Y:S01]  /*22f0*/  @P0 SYNCS.ARRIVE.TRANS64.RED.A1T0 RZ, [R0+URZ], RZ ;  /* 0x000000ff00ff09a7 */ /* 0x0001e2000810043f */
[----:B------:R-:W-:-:S13]  /*2300*/  ISETP.GT.U32.AND P0, PT, R18, 0x1, PT ;  /* 0x000000011200780c */ /* 0x000fda0003f04070 */
[----:B0-----:R-:W-:Y:S05]  /*2310*/  @P0 BRA `(.L_x_30) ;  /* 0x0000000000040947 */ /* 0x001fea0003800000 */
[----:B------:R-:W-:Y:S01]  /*2320*/  BPT.TRAP 0x1 ;  /* 0x000000040000795c */ /* 0x000fe20000300000 */
.L_x_30:
[----:B------:R-:W-:Y:S01]  /*2330*/  IMAD.SHL.U32 R6, R70, 0x40, RZ ;  /* 0x0000004046067824 */ /* 0x000fe200078e00ff */
[----:B------:R-:W-:Y:S01]  /*2340*/  ULDC UR6, c[0x0][0x288] ;  /* 0x0000a20000067ab9 */ /* 0x000fe20000000800 */
[----:B------:R-:W-:Y:S01]  /*2350*/  SHF.R.S32.HI R11, RZ, 0x1f, R69 ;  /* 0x0000001fff0b7819 */ /* 0x000fe20000011445 */
[C---:B------:R-:W-:Y:S01]  /*2360*/  IMAD.SHL.U32 R10, R71.reuse, 0x80, RZ ;  /* 0x00000080470a7824 */ /* 0x040fe200078e00ff */
[----:B------:R-:W-:Y:S01]  /*2370*/  ULDC.64 UR4, c[0x0][0x5d0] ;  /* 0x0001740000047ab9 */ /* 0x000fe20000000a00 */
[C---:B------:R-:W-:Y:S01]  /*2380*/  LOP3.LUT R8, R6.reuse, 0x6, R63, 0xf8, !PT ;  /* 0x0000000606087812 */ /* 0x040fe200078ef83f */
[----:B------:R-:W-:Y:S01]  /*2390*/  IMAD.WIDE R70, R71, 0x80, R56 ;  /* 0x0000008047467825 */ /* 0x000fe200078e0238 */
[----:B------:R-:W-:Y:S01]  /*23a0*/  ISETP.GE.AND P0, PT, R6, UR6, PT ;  /* 0x0000000606007c0c */ /* 0x000fe2000bf06270 */
[----:B------:R-:W-:Y:S01]  /*23b0*/  ULDC UR6, c[0x0][0x284] ;  /* 0x0000a10000067ab9 */ /* 0x000fe20000000800 */
[----:B------:R-:W-:Y:S01]  /*23c0*/  SHF.R.S32.HI R9, RZ, 0x1f, R8 ;  /* 0x0000001fff097819 */ /* 0x000fe20000011408 */
[----:B------:R-:W-:Y:S01]  /*23d0*/  IMAD R0, R11, UR4, RZ ;  /* 0x000000040b007c24 */ /* 0x000fe2000f8e02ff */
[----:B------:R-:W-:-:S03]  /*23e0*/  ISETP.GE.OR P0, PT, R10, UR6, P0 ;  /* 0x000000060a007c0c */ /* 0x000fc60008706670 */
[C---:B------:R-:W-:Y:S02]  /*23f0*/  IMAD R3, R69.reuse, UR5, R0 ;  /* 0x0000000545037c24 */ /* 0x040fe4000f8e0200 */
[----:B------:R-:W-:Y:S01]  /*2400*/  IMAD.WIDE.U32 R4, R69, UR4, R8 ;  /* 0x0000000445047c25 */ /* 0x000fe2000f8e0008 */
[----:B------:R-:W-:-:S03]  /*2410*/  ULDC.64 UR4, c[0x0][0x5c8] ;  /* 0x0001720000047ab9 */ /* 0x000fc60000000a00 */
[----:B------:R-:W-:Y:S02]  /*2420*/  IMAD R7, R71, UR4, RZ ;  /* 0x0000000447077c24 */ /* 0x000fe4000f8e02ff */
[----:B------:R-:W-:Y:S02]  /*2430*/  IMAD.IADD R5, R5, 0x1, R3 ;  /* 0x0000000105057824 */ /* 0x000fe400078e0203 */
[C---:B------:R-:W-:Y:S02]  /*2440*/  IMAD R7, R70.reuse, UR5, R7 ;  /* 0x0000000546077c24 */ /* 0x040fe4000f8e0207 */
[----:B------:R-:W-:-:S04]  /*2450*/  IMAD.WIDE.U32 R72, R70, UR4, R4 ;  /* 0x0000000446487c25 */ /* 0x000fc8000f8e0004 */
[----:B------:R-:W-:Y:S01]  /*2460*/  IMAD.MOV.U32 R0, RZ, RZ, -0x1 ;  /* 0xffffffffff007424 */ /* 0x000fe200078e00ff */
[----:B------:R-:W-:Y:S06]  /*2470*/  @P0 BRA `(.L_x_32) ;  /* 0x0000001800ec0947 */ /* 0x000fec0003800000 */
[----:B-----5:R-:W-:Y:S01]  /*2480*/  FSETP.NEU.AND P0, PT, R58, RZ, PT ;  /* 0x000000ff3a00720b */ /* 0x020fe20003f0d000 */
[----:B------:R-:W-:Y:S01]  /*2490*/  IMAD.IADD R6, R62, 0x1, -R6 ;  /* 0x000000013e067824 */ /* 0x000fe200078e0a06 */
[----:B------:R-:W-:Y:S01]  /*24a0*/  BSSY B0, `(.L_x_32) ;  /* 0x00001b8000007945 */ /* 0x000fe20003800000 */
[----:B------:R-:W-:Y:S02]  /*24b0*/  IMAD.IADD R3, R67, 0x1, -R10 ;  /* 0x0000000143037824 */ /* 0x000fe400078e0a0a */
[----:B------:R-:W-:Y:S01]  /*24c0*/  IMAD.IADD R81, R73, 0x1, R7 ;  /* 0x0000000149517824 */ /* 0x000fe200078e0207 */
[----:B------:R-:W-:-:S04]  /*24d0*/  ISETP.GT.AND P3, PT, R6, RZ, PT ;  /* 0x000000ff0600720c */ /* 0x000fc80003f64270 */
[----:B------:R-:W-:-:S03]  /*24e0*/  ISETP.GT.AND P1, PT, R3, RZ, P3 ;  /* 0x000000ff0300720c */ /* 0x000fc60001f24270 */
[----:B------:R-:W-:Y:S10]  /*24f0*/  @!P0 BRA `(.L_x_33) ;  /* 0x0000001000e08947 */ /* 0x000ff40003800000 */
[----:B------:R-:W0:Y:S01]  /*2500*/  LDC.64 R74, c[0x0][0x5b8] ;  /* 0x00016e00ff4a7b82 */ /* 0x000e220000000a00 */
[----:B------:R-:W-:-:S07]  /*2510*/  ULDC.64 UR4, c[0x0][0x5c0] ;  /* 0x0001700000047ab9 */ /* 0x000fce0000000a00 */
[----:B------:R-:W1:Y:S08]  /*2520*/  LDC.64 R76, c[0x0][0x5b0] ;  /* 0x00016c00ff4c7b82 */ /* 0x000e700000000a00 */
[----:B------:R-:W2:Y:S01]  /*2530*/  LDC.64 R78, c[0x0][0x5a8] ;  /* 0x00016a00ff4e7b82 */ /* 0x000ea20000000a00 */
[-C--:B0-----:R-:W-:Y:S02]  /*2540*/  IMAD R4, R11, R74.reuse, RZ ;  /* 0x0000004a0b047224 */ /* 0x081fe400078e02ff */
[----:B------:R-:W-:-:S04]  /*2550*/  IMAD.WIDE.U32 R12, R69, R74, R8 ;  /* 0x0000004a450c7225 */ /* 0x000fc800078e0008 */
[----:B------:R-:W-:Y:S02]  /*2560*/  IMAD R73, R69, R75, R4 ;  /* 0x0000004b45497224 */ /* 0x000fe400078e0204 */
[-C--:B-1----:R-:W-:Y:S02]  /*2570*/  IMAD R4, R71, R76.reuse, RZ ;  /* 0x0000004c47047224 */ /* 0x082fe400078e02ff */
[----:B------:R-:W-:Y:S02]  /*2580*/  IMAD.IADD R13, R13, 0x1, R73 ;  /* 0x000000010d0d7824 */ /* 0x000fe400078e0249 */
[C---:B------:R-:W-:Y:S02]  /*2590*/  IMAD R75, R70.reuse, R77, R4 ;  /* 0x0000004d464b7224 */ /* 0x040fe400078e0204 */
[----:B------:R-:W-:-:S04]  /*25a0*/  IMAD.WIDE.U32 R4, R70, R76, R12 ;  /* 0x0000004c46047225 */ /* 0x000fc800078e000c */
[----:B------:R-:W-:Y:S01]  /*25b0*/  IMAD.IADD R5, R5, 0x1, R75 ;  /* 0x0000000105057824 */ /* 0x000fe200078e024b */
[----:B--2---:R-:W-:-:S04]  /*25c0*/  LEA R14, P0, R4, R78, 0x2 ;  /* 0x0000004e040e7211 */ /* 0x004fc800078010ff */
[----:B------:R-:W-:-:S05]  /*25d0*/  LEA.HI.X R15, R4, R79, R5, 0x2, P0 ;  /* 0x0000004f040f7211 */ /* 0x000fca00000f1405 */
[----:B------:R0:W2:Y:S01]  /*25e0*/  @P1 LDG.E.LTC128B R7, desc[UR36][R14.64] ;  /* 0x000000240e071981 */ /* 0x0000a2000c1e1920 */
[----:B------:R-:W-:Y:S01]  /*25f0*/  IMAD.WIDE.U32 R4, R70, R76, R8 ;  /* 0x0000004c46047225 */ /* 0x000fe200078e0008 */
[C---:B------:R-:W-:Y:S01]  /*2600*/  SHF.L.U64.HI R11, R76.reuse, 0x3, R77 ;  /* 0x000000034c0b7819 */ /* 0x040fe2000001024d */
[----:B------:R-:W-:Y:S01]  /*2610*/  BSSY B1, `(.L_x_34) ;  /* 0x0000016000017945 */ /* 0x000fe20003800000 */
[----:B------:R-:W-:Y:S01]  /*2620*/  ISETP.GT.AND P3, PT, R3, 0x8, P3 ;  /* 0x000000080300780c */ /* 0x000fe20001f64270 */
[----:B------:R-:W-:Y:S02]  /*2630*/  IMAD.IADD R5, R75, 0x1, R5 ;  /* 0x000000014b057824 */ /* 0x000fe400078e0205 */
[----:B------:R-:W-:Y:S02]  /*2640*/  IMAD.SHL.U32 R10, R76, 0x8, RZ ;  /* 0x000000084c0a7824 */ /* 0x000fe400078e00ff */
[----:B------:R-:W-:-:S04]  /*2650*/  IMAD.WIDE.U32 R20, R69, R74, R4 ;  /* 0x0000004a45147225 */ /* 0x000fc800078e0004 */
[----:B------:R-:W-:Y:S01]  /*2660*/  IMAD.WIDE.U32 R70, R70, R76, R10 ;  /* 0x0000004c46467225 */ /* 0x000fe200078e000a */
[----:B------:R-:W-:Y:S02]  /*2670*/  LEA R10, P0, R72, UR4, 0x2 ;  /* 0x00000004480a7c11 */ /* 0x000fe4000f8010ff */
[----:B------:R-:W-:Y:S01]  /*2680*/  LEA R4, P4, R20, R78, 0x2 ;  /* 0x0000004e14047211 */ /* 0x000fe200078810ff */
[----:B0-----:R-:W-:Y:S01]  /*2690*/  IMAD.IADD R14, R73, 0x1, R21 ;  /* 0x00000001490e7824 */ /* 0x001fe200078e0215 */
[----:B------:R-:W-:Y:S01]  /*26a0*/  LEA.HI.X R11, R72, UR5, R81, 0x2, P0 ;  /* 0x00000005480b7c11 */ /* 0x000fe200080f1451 */
[----:B------:R-:W-:Y:S01]  /*26b0*/  IMAD.IADD R75, R75, 0x1, R71 ;  /* 0x000000014b4b7824 */ /* 0x000fe200078e0247 */
[----:B------:R-:W-:Y:S02]  /*26c0*/  ISETP.GT.AND P0, PT, R6, 0x1, PT ;  /* 0x000000010600780c */ /* 0x000fe40003f04270 */
[----:B------:R-:W-:Y:S01]  /*26d0*/  IADD3 R15, P2, R12, R70, RZ ;  /* 0x000000460c0f7210 */ /* 0x000fe20007f5e0ff */
[----:B--2---:R-:W-:-:S04]  /*26e0*/  FMUL R5, R7, R58 ;  /* 0x0000003a07057220 */ /* 0x004fc80000400000 */
[----:B------:R-:W-:Y:S01]  /*26f0*/  FFMA R21, R24, R23, R5 ;  /* 0x0000001718157223 */ /* 0x000fe20000000005 */
[----:B------:R-:W-:Y:S01]  /*2700*/  LEA.HI.X R5, R20, R79, R14, 0x2, P4 ;  /* 0x0000004f14057211 */ /* 0x000fe200020f140e */
[----:B------:R-:W-:Y:S01]  /*2710*/  IMAD.X R20, R75, 0x1, R13, P2 ;  /* 0x000000014b147824 */ /* 0x000fe200010e060d */
[----:B------:R-:W-:Y:S02]  /*2720*/  ISETP.GT.AND P4, PT, R3, RZ, P0 ;  /* 0x000000ff0300720c */ /* 0x000fe40000784270 */
[----:B------:R0:W-:Y:S01]  /*2730*/  @P1 STG.E desc[UR36][R10.64], R21 ;  /* 0x000000150a001986 */ /* 0x0001e2000c101924 */
[----:B------:R-:W-:-:S10]  /*2740*/  LEA R14, P1, R15, R78, 0x2 ;  /* 0x0000004e0f0e7211 */ /* 0x000fd400078210ff */
[----:B------:R-:W-:Y:S05]  /*2750*/  @!P4 BRA `(.L_x_35) ;  /* 0x000000000004c947 */ /* 0x000fea0003800000 */
[----:B------:R1:W5:Y:S02]  /*2760*/  LDG.E.LTC128B R7, desc[UR36][R4.64+0x4] ;  /* 0x0000042404077981 */ /* 0x000364000c1e1920 */
.L_x_35:
[----:B------:R-:W-:Y:S05]  /*2770*/  BSYNC B1 ;  /* 0x0000000000017941 */ /* 0x000fea0003800000 */
.L_x_34:
[----:B-----5:R-:W-:Y:S01]  /*2780*/  FMUL R12, R7, R58 ;  /* 0x0000003a070c7220 */ /* 0x020fe20000400000 */
[----:B------:R-:W-:-:S03]  /*2790*/  LEA.HI.X R15, R15, R79, R20, 0x2, P1 ;  /* 0x0000004f0f0f7211 */ /* 0x000fc600008f1414 */
[----:B------:R-:W-:Y:S01]  /*27a0*/  FFMA R71, R25, R23, R12 ;  /* 0x0000001719477223 */ /* 0x000fe2000000000c */
[----:B------:R-:W-:-:S04]  /*27b0*/  IMAD.MOV.U32 R25, RZ, RZ, R7 ;  /* 0x000000ffff197224 */ /* 0x000fc800078e0007 */
[----:B------:R2:W-:Y:S04]  /*27c0*/  @P4 STG.E desc[UR36][R10.64+0x4], R71 ;  /* 0x000004470a004986 */ /* 0x0005e8000c101924 */
[----:B------:R-:W3:Y:S01]  /*27d0*/  @P3 LDG.E.LTC128B R25, desc[UR36][R14.64] ;  /* 0x000000240e193981 */ /* 0x000ee2000c1e1920 */
[C---:B------:R-:W-:Y:S01]  /*27e0*/  SHF.L.U64.HI R13, R59.reuse, 0x2, R60 ;  /* 0x000000023b0d7819 */ /* 0x040fe2000001023c */
[----:B------:R-:W-:Y:S01]  /*27f0*/  BSSY B1, `(.L_x_36) ;  /* 0x0000010000017945 */ /* 0x000fe20003800000 */
[----:B------:R-:W-:Y:S02]  /*2800*/  LEA R12, P2, R59, R10, 0x2 ;  /* 0x0000000a3b0c7211 */ /* 0x000fe400078410ff */
[----:B------:R-:W-:Y:S02]  /*2810*/  IADD3 R20, P1, R8, R70, RZ ;  /* 0x0000004608147210 */ /* 0x000fe40007f3e0ff */
[----:B------:R-:W-:Y:S01]  /*2820*/  ISETP.GT.AND P0, PT, R3, 0x8, P0 ;  /* 0x000000080300780c */ /* 0x000fe20000704270 */
[----:B------:R-:W-:-:S02]  /*2830*/  IMAD.X R13, R13, 0x1, R11, P2 ;  /* 0x000000010d0d7824 */ /* 0x000fc400010e060b */
[----:B0-----:R-:W-:Y:S01]  /*2840*/  IMAD.X R21, R9, 0x1, R75, P1 ;  /* 0x0000000109157824 */ /* 0x001fe200008e064b */
[----:B------:R-:W-:Y:S01]  /*2850*/  ISETP.GT.AND P1, PT, R6, 0x8, PT ;  /* 0x000000080600780c */ /* 0x000fe20003f24270 */
[----:B------:R-:W-:-:S04]  /*2860*/  IMAD.WIDE.U32 R20, R69, R74, R20 ;  /* 0x0000004a45147225 */ /* 0x000fc800078e0014 */
[----:B------:R-:W-:Y:S01]  /*2870*/  IMAD.IADD R9, R73, 0x1, R21 ;  /* 0x0000000149097824 */ /* 0x000fe200078e0215 */
[----:B------:R-:W-:-:S04]  /*2880*/  LEA R8, P4, R20, R78, 0x2 ;  /* 0x0000004e14087211 */ /* 0x000fc800078810ff */
[----:B------:R-:W-:Y:S01]  /*2890*/  LEA.HI.X R9, R20, R79, R9, 0x2, P4 ;  /* 0x0000004f14097211 */ /* 0x000fe200020f1409 */
[----:B---3--:R-:W-:-:S04]  /*28a0*/  FMUL R7, R25, R58 ;  /* 0x0000003a19077220 */ /* 0x008fc80000400000 */
[----:B------:R-:W-:-:S05]  /*28b0*/  FFMA R7, R26, R23, R7 ;  /* 0x000000171a077223 */ /* 0x000fca0000000007 */
[----:B------:R2:W-:Y:S01]  /*28c0*/  @P3 STG.E desc[UR36][R12.64], R7 ;  /* 0x000000070c003986 */ /* 0x0005e2000c101924 */
[----:B------:R-:W-:Y:S05]  /*28d0*/  @!P0 BRA `(.L_x_37) ;  /* 0x0000000000048947 */ /* 0x000fea0003800000 */
[----:B------:R0:W5:Y:S02]  /*28e0*/  LDG.E.LTC128B R25, desc[UR36][R8.64+0x4] ;  /* 0x0000042408197981 */ /* 0x000164000c1e1920 */
.L_x_37:
[----:B------:R-:W-:Y:S05]  /*28f0*/  BSYNC B1 ;  /* 0x0000000000017941 */ /* 0x000fea0003800000 */
.L_x_36:
[----:B-----5:R-:W-:Y:S01]  /*2900*/  FMUL R14, R25, R58 ;  /* 0x0000003a190e7220 */ /* 0x020fe20000400000 */
[----:B------:R-:W-:Y:S01]  /*2910*/  ISETP.GT.AND P3, PT, R3, RZ, P1 ;  /* 0x000000ff0300720c */ /* 0x000fe20000f64270 */
[----:B------:R-:W-:Y:S01]  /*2920*/  BSSY B1, `(.L_x_38) ;  /* 0x0000006000017945 */ /* 0x000fe20003800000 */
[----:B------:R-:W-:Y:S01]  /*2930*/  ISETP.GT.AND P2, PT, R6, 0x9, PT ;  /* 0x000000090600780c */ /* 0x000fe20003f44270 */
[----:B------:R-:W-:-:S05]  /*2940*/  FFMA R27, R27, R23, R14 ;  /* 0x000000171b1b7223 */ /* 0x000fca000000000e */
[----:B------:R3:W-:Y:S05]  /*2950*/  @P0 STG.E desc[UR36][R12.64+0x4], R27 ;  /* 0x0000041b0c000986 */ /* 0x0007ea000c101924 */
[----:B------:R-:W-:Y:S05]  /*2960*/  @!P3 BRA `(.L_x_39) ;  /* 0x000000000004b947 */ /* 0x000fea0003800000 */
[----:B------:R4:W5:Y:S02]  /*2970*/  LDG.E.LTC128B R25, desc[UR36][R4.64+0x20] ;  /* 0x0000202404197981 */ /* 0x000964000c1e1920 */
.L_x_39:
[----:B------:R-:W-:Y:S05]  /*2980*/  BSYNC B1 ;  /* 0x0000000000017941 */ /* 0x000fea0003800000 */
.L_x_38:
[----:B--2--5:R-:W-:Y:S01]  /*2990*/  FMUL R7, R25, R58 ;  /* 0x0000003a19077220 */ /* 0x024fe20000400000 */
[----:B------:R-:W-:Y:S01]  /*29a0*/  ISETP.GT.AND P0, PT, R3, RZ, P2 ;  /* 0x000000ff0300720c */ /* 0x000fe20001704270 */
[----:B------:R-:W-:Y:S02]  /*29b0*/  BSSY B1, `(.L_x_40) ;  /* 0x0000005000017945 */ /* 0x000fe40003800000 */
[----:B------:R-:W-:-:S05]  /*29c0*/  FFMA R7, R28, R23, R7 ;  /* 0x000000171c077223 */ /* 0x000fca0000000007 */
[----:B------:R2:W-:Y:S05]  /*29d0*/  @P3 STG.E desc[UR36][R10.64+0x20], R7 ;  /* 0x000020070a003986 */ /* 0x0005ea000c101924 */
[----:B------:R-:W-:Y:S05]  /*29e0*/  @!P0 BRA `(.L_x_41) ;  /* 0x0000000000048947 */ /* 0x000fea0003800000 */
[----:B------:R0:W5:Y:S02]  /*29f0*/  LDG.E.LTC128B R25, desc[UR36][R4.64+0x24] ;  /* 0x0000242404197981 */ /* 0x000164000c1e1920 */
.L_x_41:
[----:B------:R-:W-:Y:S05]  /*2a00*/  BSYNC B1 ;  /* 0x0000000000017941 */ /* 0x000fea0003800000 */
.L_x_40:
[----:B-----5:R-:W-:Y:S01]  /*2a10*/  FMUL R14, R25, R58 ;  /* 0x0000003a190e7220 */ /* 0x020fe20000400000 */
[----:B------:R-:W-:Y:S01]  /*2a20*/  ISETP.GT.AND P1, PT, R3, 0x8, P1 ;  /* 0x000000080300780c */ /* 0x000fe20000f24270 */
[----:B------:R-:W-:Y:S02]  /*2a30*/  BSSY B1, `(.L_x_42) ;  /* 0x0000005000017945 */ /* 0x000fe40003800000 */
[----:B------:R-:W-:-:S05]  /*2a40*/  FFMA R29, R29, R23, R14 ;  /* 0x000000171d1d7223 */ /* 0x000fca000000000e */
[----:B------:R0:W-:Y:S05]  /*2a50*/  @P0 STG.E desc[UR36][R10.64+0x24], R29 ;  /* 0x0000241d0a000986 */ /* 0x0001ea000c101924 */
[----:B------:R-:W-:Y:S05]  /*2a60*/  @!P1 BRA `(.L_x_43) ;  /* 0x0000000000049947 */ /* 0x000fea0003800000 */
[----:B------:R0:W5:Y:S02]  /*2a70*/  LDG.E.LTC128B R25, desc[UR36][R8.64+0x20] ;  /* 0x0000202408197981 */ /* 0x000164000c1e1920 */
.L_x_43:
[----:B------:R-:W-:Y:S05]  /*2a80*/  BSYNC B1 ;  /* 0x0000000000017941 */ /* 0x000fea0003800000 */
.L_x_42:
[----:B--2--5:R-:W-:Y:S01]  /*2a90*/  FMUL R7, R25, R58 ;  /* 0x0000003a19077220 */ /* 0x024fe20000400000 */
[----:B------:R-:W-:Y:S01]  /*2aa0*/  ISETP.GT.AND P2, PT, R3, 0x8, P2 ;  /* 0x000000080300780c */ /* 0x000fe20001744270 */
[----:B------:R-:W-:Y:S01]  /*2ab0*/  BSSY B1, `(.L_x_44) ;  /* 0x0000006000017945 */ /* 0x000fe20003800000 */
[----:B------:R-:W-:Y:S01]  /*2ac0*/  ISETP.GT.AND P0, PT, R6, 0x10, PT ;  /* 0x000000100600780c */ /* 0x000fe20003f04270 */
[----:B------:R-:W-:-:S05]  /*2ad0*/  FFMA R7, R30, R23, R7 ;  /* 0x000000171e077223 */ /* 0x000fca0000000007 */
[----:B------:R2:W-:Y:S05]  /*2ae0*/  @P1 STG.E desc[UR36][R12.64+0x20], R7 ;  /* 0x000020070c001986 */ /* 0x0005ea000c101924 */
[----:B------:R-:W-:Y:S05]  /*2af0*/  @!P2 BRA `(.L_x_45) ;  /* 0x000000000004a947 */ /* 0x000fea0003800000 */
[----:B------:R0:W5:Y:S02]  /*2b00*/  LDG.E.LTC128B R25, desc[UR36][R8.64+0x24] ;  /* 0x0000242408197981 */ /* 0x000164000c1e1920 */
.L_x_45:
[----:B------:R-:W-:Y:S05]  /*2b10*/  BSYNC B1 ;  /* 0x0000000000017941 */ /* 0x000fea0003800000 */
.L_x_44:
        /* <DEDUP_REMOVED lines=8> */
.L_x_47:
[----:B------:R-:W-:Y:S05]  /*2ba0*/  BSYNC B1 ;  /* 0x0000000000017941 */ /* 0x000fea0003800000 */
.L_x_46:
[----:B--2--5:R-:W-:Y:S01]  /*2bb0*/  FMUL R7, R25, R58 ;  /* 0x0000003a19077220 */ /* 0x024fe20000400000 */
[----:B------:R-:W-:Y:S01]  /*2bc0*/  ISETP.GT.AND P2, PT, R3, RZ, P1 ;  /* 0x000000ff0300720c */ /* 0x000fe20000f44270 */
[----:B------:R-:W-:Y:S02]  /*2bd0*/  BSSY B1, `(.L_x_48) ;  /* 0x0000005000017945 */ /* 0x000fe40003800000 */
[----:B------:R-:W-:-:S05]  /*2be0*/  FFMA R7, R32, R23, R7 ;  /* 0x0000001720077223 */ /* 0x000fca0000000007 */
[----:B------:R2:W-:Y:S05]  /*2bf0*/  @P3 STG.E desc[UR36][R10.64+0x40], R7 ;  /* 0x000040070a003986 */ /* 0x0005ea000c101924 */
[----:B------:R-:W-:Y:S05]  /*2c00*/  @!P2 BRA `(.L_x_49) ;  /* 0x000000000004a947 */ /* 0x000fea0003800000 */
[----:B------:R0:W5:Y:S02]  /*2c10*/  LDG.E.LTC128B R25, desc[UR36][R4.64+0x44] ;  /* 0x0000442404197981 */ /* 0x000164000c1e1920 */
.L_x_49:
[----:B------:R-:W-:Y:S05]  /*2c20*/  BSYNC B1 ;  /* 0x0000000000017941 */ /* 0x000fea0003800000 */
.L_x_48:
[----:B-----5:R-:W-:Y:S01]  /*2c30*/  FMUL R14, R25, R58 ;  /* 0x0000003a190e7220 */ /* 0x020fe20000400000 */
[----:B------:R-:W-:Y:S01]  /*2c40*/  ISETP.GT.AND P0, PT, R3, 0x8, P0 ;  /* 0x000000080300780c */ /* 0x000fe20000704270 */
[----:B------:R-:W-:Y:S02]  /*2c50*/  BSSY B1, `(.L_x_50) ;  /* 0x0000005000017945 */ /* 0x000fe40003800000 */
[----:B------:R-:W-:-:S05]  /*2c60*/  FFMA R33, R33, R23, R14 ;  /* 0x0000001721217223 */ /* 0x000fca000000000e */
[----:B------:R0:W-:Y:S05]  /*2c70*/  @P2 STG.E desc[UR36][R10.64+0x44], R33 ;  /* 0x000044210a002986 */ /* 0x0001ea000c101924 */
[----:B------:R-:W-:Y:S05]  /*2c80*/  @!P0 BRA `(.L_x_51) ;  /* 0x0000000000048947 */ /* 0x000fea0003800000 */
[----:B------:R0:W5:Y:S02]  /*2c90*/  LDG.E.LTC128B R25, desc[UR36][R8.64+0x40] ;  /* 0x0000402408197981 */ /* 0x000164000c1e1920 */
.L_x_51:
[----:B------:R-:W-:Y:S05]  /*2ca0*/  BSYNC B1 ;  /* 0x0000000000017941 */ /* 0x000fea0003800000 */
.L_x_50:
        /* <DEDUP_REMOVED lines=8> */
.L_x_53:
[----:B------:R-:W-:Y:S05]  /*2d30*/  BSYNC B1 ;  /* 0x0000000000017941 */ /* 0x000fea0003800000 */
.L_x_52:
        /* <DEDUP_REMOVED lines=8> */
.L_x_55:
[----:B------:R-:W-:Y:S05]  /*2dc0*/  BSYNC B1 ;  /* 0x0000000000017941 */ /* 0x000fea0003800000 */
.L_x_54:
[----:B--2--5:R-:W-:Y:S01]  /*2dd0*/  FMUL R7, R25, R58 ;  /* 0x0000003a19077220 */ /* 0x024fe20000400000 */
[----:B------:R-:W-:Y:S01]  /*2de0*/  ISETP.GT.AND P1, PT, R3, RZ, P0 ;  /* 0x000000ff0300720c */ /* 0x000fe20000724270 */
[----:B------:R-:W-:Y:S02]  /*2df0*/  BSSY B1, `(.L_x_56) ;  /* 0x0000005000017945 */ /* 0x000fe40003800000 */
[----:B------:R-:W-:-:S05]  /*2e00*/  FFMA R7, R36, R23, R7 ;  /* 0x0000001724077223 */ /* 0x000fca0000000007 */
[----:B------:R2:W-:Y:S05]  /*2e10*/  @P3 STG.E desc[UR36][R10.64+0x60], R7 ;  /* 0x000060070a003986 */ /* 0x0005ea000c101924 */
[----:B------:R-:W-:Y:S05]  /*2e20*/  @!P1 BRA `(.L_x_57) ;  /* 0x0000000000049947 */ /* 0x000fea0003800000 */
[----:B------:R0:W5:Y:S02]  /*2e30*/  LDG.E.LTC128B R25, desc[UR36][R4.64+0x64] ;  /* 0x0000642404197981 */ /* 0x000164000c1e1920 */
.L_x_57:
[----:B------:R-:W-:Y:S05]  /*2e40*/  BSYNC B1 ;  /* 0x0000000000017941 */ /* 0x000fea0003800000 */
.L_x_56:
[----:B-----5:R-:W-:Y:S01]  /*2e50*/  FMUL R14, R25, R58 ;  /* 0x0000003a190e7220 */ /* 0x020fe20000400000 */
[----:B------:R-:W-:Y:S01]  /*2e60*/  ISETP.GT.AND P2, PT, R3, 0x8, P2 ;  /* 0x000000080300780c */ /* 0x000fe20001744270 */
[----:B------:R-:W-:Y:S02]  /*2e70*/  BSSY B1, `(.L_x_58) ;  /* 0x0000005000017945 */ /* 0x000fe40003800000 */
[----:B------:R-:W-:-:S05]  /*2e80*/  FFMA R37, R37, R23, R14 ;  /* 0x0000001725257223 */ /* 0x000fca000000000e */
[----:B------:R0:W-:Y:S05]  /*2e90*/  @P1 STG.E desc[UR36][R10.64+0x64], R37 ;  /* 0x000064250a001986 */ /* 0x0001ea000c101924 */
[----:B------:R-:W-:Y:S05]  /*2ea0*/  @!P2 BRA `(.L_x_59) ;  /* 0x000000000004a947 */ /* 0x000fea0003800000 */
[----:B------:R0:W5:Y:S02]  /*2eb0*/  LDG.E.LTC128B R25, desc[UR36][R8.64+0x60] ;  /* 0x0000602408197981 */ /* 0x000164000c1e1920 */
.L_x_59:
[----:B------:R-:W-:Y:S05]  /*2ec0*/  BSYNC B1 ;  /* 0x0000000000017941 */ /* 0x000fea0003800000 */
.L_x_58:
        /* <DEDUP_REMOVED lines=8> */
.L_x_61:
[----:B------:R-:W-:Y:S05]  /*2f50*/  BSYNC B1 ;  /* 0x0000000000017941 */ /* 0x000fea0003800000 */
.L_x_60:
        /* <DEDUP_REMOVED lines=8> */
.L_x_63:
[----:B------:R-:W-:Y:S05]  /*2fe0*/  BSYNC B1 ;  /* 0x0000000000017941 */ /* 0x000fea0003800000 */
.L_x_62:
[----:B--2--5:R-:W-:Y:S01]  /*2ff0*/  FMUL R7, R25, R58 ;  /* 0x0000003a19077220 */ /* 0x024fe20000400000 */
[----:B------:R-:W-:Y:S01]  /*3000*/  ISETP.GT.AND P0, PT, R3, RZ, P2 ;  /* 0x000000ff0300720c */ /* 0x000fe20001704270 */
[----:B------:R-:W-:Y:S02]  /*3010*/  BSSY B1, `(.L_x_64) ;  /* 0x0000005000017945 */ /* 0x000fe40003800000 */
[----:B------:R-:W-:-:S05]  /*3020*/  FFMA R7, R40, R23, R7 ;  /* 0x0000001728077223 */ /* 0x000fca0000000007 */
[----:B------:R2:W-:Y:S05]  /*3030*/  @P3 STG.E desc[UR36][R10.64+0x80], R7 ;  /* 0x000080070a003986 */ /* 0x0005ea000c101924 */
[----:B------:R-:W-:Y:S05]  /*3040*/  @!P0 BRA `(.L_x_65) ;  /* 0x0000000000048947 */ /* 0x000fea0003800000 */
[----:B------:R0:W5:Y:S02]  /*3050*/  LDG.E.LTC128B R25, desc[UR36][R4.64+0x84] ;  /* 0x0000842404197981 */ /* 0x000164000c1e1920 */
.L_x_65:
[----:B------:R-:W-:Y:S05]  /*3060*/  BSYNC B1 ;  /* 0x0000000000017941 */ /* 0x000fea0003800000 */
.L_x_64:
[----:B-----5:R-:W-:Y:S01]  /*3070*/  FMUL R14, R25, R58 ;  /* 0x0000003a190e7220 */ /* 0x020fe20000400000 */
[----:B------:R-:W-:Y:S01]  /*3080*/  ISETP.GT.AND P1, PT, R3, 0x8, P1 ;  /* 0x000000080300780c */ /* 0x000fe20000f24270 */
[----:B------:R-:W-:Y:S02]  /*3090*/  BSSY B1, `(.L_x_66) ;  /* 0x0000005000017945 */ /* 0x000fe40003800000 */
[----:B------:R-:W-:-:S05]  /*30a0*/  FFMA R41, R41, R23, R14 ;  /* 0x0000001729297223 */ /* 0x000fca000000000e */
[----:B------:R0:W-:Y:S05]  /*30b0*/  @P0 STG.E desc[UR36][R10.64+0x84], R41 ;  /* 0x000084290a000986 */ /* 0x0001ea000c101924 */
[----:B------:R-:W-:Y:S05]  /*30c0*/  @!P1 BRA `(.L_x_67) ;  /* 0x0000000000049947 */ /* 0x000fea0003800000 */
[----:B------:R0:W5:Y:S02]  /*30d0*/  LDG.E.LTC128B R25, desc[UR36][R8.64+0x80] ;  /* 0x0000802408197981 */ /* 0x000164000c1e1920 */
.L_x_67:
[----:B------:R-:W-:Y:S05]  /*30e0*/  BSYNC B1 ;  /* 0x0000000000017941 */ /* 0x000fea0003800000 */
.L_x_66:
        /* <DEDUP_REMOVED lines=8> */
.L_x_69:
[----:B------:R-:W-:Y:S05]  /*3170*/  BSYNC B1 ;  /* 0x0000000000017941 */ /* 0x000fea0003800000 */
.L_x_68:
        /* <DEDUP_REMOVED lines=8> */
.L_x_71:
[----:B------:R-:W-:Y:S05]  /*3200*/  BSYNC B1 ;  /* 0x0000000000017941 */ /* 0x000fea0003800000 */
.L_x_70:
[----:B--2--5:R-:W-:Y:S01]  /*3210*/  FMUL R7, R25, R58 ;  /* 0x0000003a19077220 */ /* 0x024fe20000400000 */
[----:B------:R-:W-:Y:S01]  /*3220*/  ISETP.GT.AND P2, PT, R3, RZ, P1 ;  /* 0x000000ff0300720c */ /* 0x000fe20000f44270 */
[----:B------:R-:W-:Y:S02]  /*3230*/  BSSY B1, `(.L_x_72) ;  /* 0x0000005000017945 */ /* 0x000fe40003800000 */
[----:B------:R-:W-:-:S05]  /*3240*/  FFMA R7, R44, R23, R7 ;  /* 0x000000172c077223 */ /* 0x000fca0000000007 */
[----:B------:R2:W-:Y:S05]  /*3250*/  @P3 STG.E desc[UR36][R10.64+0xa0], R7 ;  /* 0x0000a0070a003986 */ /* 0x0005ea000c101924 */
[----:B------:R-:W-:Y:S05]  /*3260*/  @!P2 BRA `(.L_x_73) ;  /* 0x000000000004a947 */ /* 0x000fea0003800000 */
[----:B------:R0:W5:Y:S02]  /*3270*/  LDG.E.LTC128B R25, desc[UR36][R4.64+0xa4] ;  /* 0x0000a42404197981 */ /* 0x000164000c1e1920 */
.L_x_73:
[----:B------:R-:W-:Y:S05]  /*3280*/  BSYNC B1 ;  /* 0x0000000000017941 */ /* 0x000fea0003800000 */
.L_x_72:
[----:B-----5:R-:W-:Y:S01]  /*3290*/  FMUL R14, R25, R58 ;  /* 0x0000003a190e7220 */ /* 0x020fe20000400000 */
[----:B------:R-:W-:Y:S01]  /*32a0*/  ISETP.GT.AND P0, PT, R3, 0x8, P0 ;  /* 0x000000080300780c */ /* 0x000fe20000704270 */
[----:B------:R-:W-:Y:S02]  /*32b0*/  BSSY B1, `(.L_x_74) ;  /* 0x0000005000017945 */ /* 0x000fe40003800000 */
[----:B------:R-:W-:-:S05]  /*32c0*/  FFMA R45, R45, R23, R14 ;  /* 0x000000172d2d7223 */ /* 0x000fca000000000e */
[----:B------:R0:W-:Y:S05]  /*32d0*/  @P2 STG.E desc[UR36][R10.64+0xa4], R45 ;  /* 0x0000a42d0a002986 */ /* 0x0001ea000c101924 */
[----:B------:R-:W-:Y:S05]  /*32e0*/  @!P0 BRA `(.L_x_75) ;  /* 0x0000000000048947 */ /* 0x000fea0003800000 */
[----:B------:R0:W5:Y:S02]  /*32f0*/  LDG.E.LTC128B R25, desc[UR36][R8.64+0xa0] ;  /* 0x0000a02408197981 */ /* 0x000164000c1e1920 */
.L_x_75:
[----:B------:R-:W-:Y:S05]  /*3300*/  BSYNC B1 ;  /* 0x0000000000017941 */ /* 0x000fea0003800000 */
.L_x_74:
        /* <DEDUP_REMOVED lines=8> */
.L_x_77:
[----:B------:R-:W-:Y:S05]  /*3390*/  BSYNC B1 ;  /* 0x0000000000017941 */ /* 0x000fea0003800000 */
.L_x_76:
        /* <DEDUP_REMOVED lines=8> */
.L_x_79:
[----:B------:R-:W-:Y:S05]  /*3420*/  BSYNC B1 ;  /* 0x0000000000017941 */ /* 0x000fea0003800000 */
.L_x_78:
[----:B--2--5:R-:W-:Y:S01]  /*3430*/  FMUL R7, R25, R58 ;  /* 0x0000003a19077220 */ /* 0x024fe20000400000 */
[----:B------:R-:W-:Y:S01]  /*3440*/  ISETP.GT.AND P1, PT, R3, RZ, P0 ;  /* 0x000000ff0300720c */ /* 0x000fe20000724270 */
[----:B------:R-:W-:Y:S02]  /*3450*/  BSSY B1, `(.L_x_80) ;  /* 0x0000005000017945 */ /* 0x000fe40003800000 */
[----:B------:R-:W-:-:S05]  /*3460*/  FFMA R7, R48, R23, R7 ;  /* 0x0000001730077223 */ /* 0x000fca0000000007 */
[----:B------:R2:W-:Y:S05]  /*3470*/  @P3 STG.E desc[UR36][R10.64+0xc0], R7 ;  /* 0x0000c0070a003986 */ /* 0x0005ea000c101924 */
[----:B------:R-:W-:Y:S05]  /*3480*/  @!P1 BRA `(.L_x_81) ;  /* 0x0000000000049947 */ /* 0x000fea0003800000 */
[----:B------:R0:W5:Y:S02]  /*3490*/  LDG.E.LTC128B R25, desc[UR36][R4.64+0xc4] ;  /* 0x0000c42404197981 */ /* 0x000164000c1e1920 */
.L_x_81:
[----:B------:R-:W-:Y:S05]  /*34a0*/  BSYNC B1 ;  /* 0x0000000000017941 */ /* 0x000fea0003800000 */
.L_x_80:
[----:B-----5:R-:W-:Y:S01]  /*34b0*/  FMUL R14, R25, R58 ;  /* 0x0000003a190e7220 */ /* 0x020fe20000400000 */
[----:B------:R-:W-:Y:S01]  /*34c0*/  ISETP.GT.AND P2, PT, R3, 0x8, P2 ;  /* 0x000000080300780c */ /* 0x000fe20001744270 */
[----:B------:R-:W-:Y:S02]  /*34d0*/  BSSY B1, `(.L_x_82) ;  /* 0x0000005000017945 */ /* 0x000fe40003800000 */
[----:B------:R-:W-:-:S05]  /*34e0*/  FFMA R49, R49, R23, R14 ;  /* 0x0000001731317223 */ /* 0x000fca000000000e */
[----:B------:R0:W-:Y:S05]  /*34f0*/  @P1 STG.E desc[UR36][R10.64+0xc4], R49 ;  /* 0x0000c4310a001986 */ /* 0x0001ea000c101924 */
[----:B------:R-:W-:Y:S05]  /*3500*/  @!P2 BRA `(.L_x_83) ;  /* 0x000000000004a947 */ /* 0x000fea0003800000 */
[----:B------:R0:W5:Y:S02]  /*3510*/  LDG.E.LTC128B R25, desc[UR36][R8.64+0xc0] ;  /* 0x0000c02408197981 */ /* 0x000164000c1e1920 */
.L_x_83:
[----:B------:R-:W-:Y:S05]  /*3520*/  BSYNC B1 ;  /* 0x0000000000017941 */ /* 0x000fea0003800000 */
.L_x_82:
        /* <DEDUP_REMOVED lines=8> */
.L_x_85:
[----:B------:R-:W-:Y:S05]  /*35b0*/  BSYNC B1 ;  /* 0x0000000000017941 */ /* 0x000fea0003800000 */
.L_x_84:
[----:B-----5:R-:W-:Y:S01]  /*35c0*/  FMUL R14, R25, R58 ;  /* 0x0000003a190e7220 */ /* 0x020fe20000400000 */
[----:B------:R-:W-:Y:S01]  /*35d0*/  ISETP.GT.AND P2, PT, R6, 0x39, PT ;  /* 0x000000390600780c */ /* 0x000fe20003f44270 */
[----:B------:R-:W-:Y:S01]  /*35e0*/  @P0 IMAD.MOV.U32 R6, RZ, RZ, R12 ;  /* 0x000000ffff060224 */ /* 0x000fe200078e000c */
[----:B------:R-:W-:Y:S01]  /*35f0*/  ISETP.GT.AND P3, PT, R3, RZ, P1 ;  /* 0x000000ff0300720c */ /* 0x000fe20000f64270 */
[----:B------:R-:W-:Y:S01]  /*3600*/  FFMA R51, R51, R23, R14 ;  /* 0x0000001733337223 */ /* 0x000fe2000000000e */
[----:B--2---:R-:W-:Y:S01]  /*3610*/  @P0 IMAD.MOV.U32 R7, RZ, RZ, R13 ;  /* 0x000000ffff070224 */ /* 0x004fe200078e000d */
[----:B------:R-:W-:Y:S04]  /*3620*/  BSSY B1, `(.L_x_86) ;  /* 0x0000004000017945 */ /* 0x000fe80003800000 */
[----:B------:R2:W-:Y:S06]  /*3630*/  @P0 STG.E desc[UR36][R6.64+0xc4], R51 ;  /* 0x0000c43306000986 */ /* 0x0005ec000c101924 */
[----:B------:R-:W-:Y:S05]  /*3640*/  @!P3 BRA `(.L_x_87) ;  /* 0x000000000004b947 */ /* 0x000fea0003800000 */
[----:B------:R0:W5:Y:S02]  /*3650*/  LDG.E.LTC128B R25, desc[UR36][R4.64+0xe0] ;  /* 0x0000e02404197981 */ /* 0x000164000c1e1920 */
.L_x_87:
[----:B------:R-:W-:Y:S05]  /*3660*/  BSYNC B1 ;  /* 0x0000000000017941 */ /* 0x000fea0003800000 */
.L_x_86:
[----:B--2--5:R-:W-:Y:S01]  /*3670*/  FMUL R7, R25, R58 ;  /* 0x0000003a19077220 */ /* 0x024fe20000400000 */
[----:B------:R-:W-:Y:S01]  /*3680*/  @P3 IMAD.MOV.U32 R6, RZ, RZ, R10 ;  /* 0x000000ffff063224 */ /* 0x000fe200078e000a */
[----:B------:R-:W-:Y:S01]  /*3690*/  ISETP.GT.AND P0, PT, R3, RZ, P2 ;  /* 0x000000ff0300720c */ /* 0x000fe20001704270 */
[----:B------:R-:W-:Y:S01]  /*36a0*/  BSSY B1, `(.L_x_88) ;  /* 0x0000006000017945 */ /* 0x000fe20003800000 */
[----:B------:R-:W-:Y:S01]  /*36b0*/  FFMA R15, R52, R23, R7 ;  /* 0x00000017340f7223 */ /* 0x000fe20000000007 */
[----:B------:R-:W-:-:S05]  /*36c0*/  @P3 IMAD.MOV.U32 R7, RZ, RZ, R11 ;  /* 0x000000ffff073224 */ /* 0x000fca00078e000b */
[----:B------:R2:W-:Y:S05]  /*36d0*/  @P3 STG.E desc[UR36][R6.64+0xe0], R15 ;  /* 0x0000e00f06003986 */ /* 0x0005ea000c101924 */
[----:B------:R-:W-:Y:S05]  /*36e0*/  @!P0 BRA `(.L_x_89) ;  /* 0x0000000000048947 */ /* 0x000fea0003800000 */
[----:B------:R0:W5:Y:S02]  /*36f0*/  LDG.E.LTC128B R25, desc[UR36][R4.64+0xe4] ;  /* 0x0000e42404197981 */ /* 0x000164000c1e1920 */
.L_x_89:
[----:B------:R-:W-:Y:S05]  /*3700*/  BSYNC B1 ;  /* 0x0000000000017941 */ /* 0x000fea0003800000 */
.L_x_88:
[----:B01--45:R-:W-:Y:S01]  /*3710*/  FMUL R4, R25, R58 ;  /* 0x0000003a19047220 */ /* 0x033fe20000400000 */
[----:B------:R-:W-:Y:S01]  /*3720*/  ISETP.GT.AND P1, PT, R3, 0x8, P1 ;  /* 0x000000080300780c */ /* 0x000fe20000f24270 */
[----:B------:R-:W-:Y:S02]  /*3730*/  BSSY B1, `(.L_x_90) ;  /* 0x0000005000017945 */ /* 0x000fe40003800000 */
[----:B------:R-:W-:-:S05]  /*3740*/  FFMA R53, R53, R23, R4 ;  /* 0x0000001735357223 */ /* 0x000fca0000000004 */
[----:B------:R0:W-:Y:S05]  /*3750*/  @P0 STG.E desc[UR36][R10.64+0xe4], R53 ;  /* 0x0000e4350a000986 */ /* 0x0001ea000c101924 */
[----:B------:R-:W-:Y:S05]  /*3760*/  @!P1 BRA `(.L_x_91) ;  /* 0x0000000000049947 */ /* 0x000fea0003800000 */
[----:B------:R1:W5:Y:S02]  /*3770*/  LDG.E.LTC128B R25, desc[UR36][R8.64+0xe0] ;  /* 0x0000e02408197981 */ /* 0x000364000c1e1920 */
.L_x_91:
[----:B------:R-:W-:Y:S05]  /*3780*/  BSYNC B1 ;  /* 0x0000000000017941 */ /* 0x000fea0003800000 */
.L_x_90:
[----:B-----5:R-:W-:Y:S01]  /*3790*/  FMUL R5, R25, R58 ;  /* 0x0000003a19057220 */ /* 0x020fe20000400000 */
[----:B------:R-:W-:Y:S01]  /*37a0*/  @P1 IMAD.MOV.U32 R4, RZ, RZ, R12 ;  /* 0x000000ffff041224 */ /* 0x000fe200078e000c */
[----:B------:R-:W-:Y:S01]  /*37b0*/  ISETP.GT.AND P2, PT, R3, 0x8, P2 ;  /* 0x000000080300780c */ /* 0x000fe20001744270 */
[----:B------:R-:W-:Y:S01]  /*37c0*/  BSSY B1, `(.L_x_92) ;  /* 0x0000006000017945 */ /* 0x000fe20003800000 */
[----:B--2---:R-:W-:Y:S01]  /*37d0*/  FFMA R7, R54, R23, R5 ;  /* 0x0000001736077223 */ /* 0x004fe20000000005 */
[----:B------:R-:W-:-:S05]  /*37e0*/  @P1 IMAD.MOV.U32 R5, RZ, RZ, R13 ;  /* 0x000000ffff051224 */ /* 0x000fca00078e000d */
[----:B------:R2:W-:Y:S05]  /*37f0*/  @P1 STG.E desc[UR36][R4.64+0xe0], R7 ;  /* 0x0000e00704001986 */ /* 0x0005ea000c101924 */
[----:B------:R-:W-:Y:S05]  /*3800*/  @!P2 BRA `(.L_x_93) ;  /* 0x000000000004a947 */ /* 0x000fea0003800000 */
[----:B------:R4:W5:Y:S02]  /*3810*/  LDG.E.LTC128B R25, desc[UR36][R8.64+0xe4] ;  /* 0x0000e42408197981 */ /* 0x000964000c1e1920 */
.L_x_93:
[----:B------:R-:W-:Y:S05]  /*3820*/  BSYNC B1 ;  /* 0x0000000000017941 */ /* 0x000fea0003800000 */
.L_x_92:
[----:B--2--5:R-:W-:-:S04]  /*3830*/  FMUL R4, R25, R58 ;  /* 0x0000003a19047220 */ /* 0x024fc80000400000 */
[----:B------:R-:W-:Y:S01]  /*3840*/  FFMA R55, R55, R23, R4 ;  /* 0x0000001737377223 */ /* 0x000fe20000000004 */
[----:B------:R-:W-:Y:S06]  /*3850*/  @!P2 BRA `(.L_x_94) ;  /* 0x0000000400f0a947 */ /* 0x000fec0003800000 */
[----:B------:R2:W-:Y:S01]  /*3860*/  STG.E desc[UR36][R12.64+0xe4], R55 ;  /* 0x0000e4370c007986 */ /* 0x0005e2000c101924 */
[----:B------:R-:W-:Y:S05]  /*3870*/  BRA `(.L_x_94) ;  /* 0x0000000400e87947 */ /* 0x000fea0003800000 */
.L_x_33:
[----:B------:R-:W-:Y:S01]  /*3880*/  ISETP.GT.AND P0, PT, R6, 0x1, PT ;  /* 0x000000010600780c */ /* 0x000fe20003f04270 */
[----:B------:R-:W-:Y:S01]  /*3890*/  ULDC.64 UR4, c[0x0][0x5c0] ;  /* 0x0001700000047ab9 */ /* 0x000fe20000000a00 */
[-C--:B------:R-:W-:Y:S01]  /*38a0*/  FMUL R7, R24, R23.reuse ;  /* 0x0000001718077220 */ /* 0x080fe20000400000 */
[C---:B------:R-:W-:Y:S01]  /*38b0*/  LEA R4, P4, R72.reuse, UR4, 0x2 ;  /* 0x0000000448047c11 */ /* 0x040fe2000f8810ff */
[-C--:B------:R-:W-:Y:S01]  /*38c0*/  FMUL R25, R25, R23.reuse ;  /* 0x0000001719197220 */ /* 0x080fe20000400000 */
[----:B------:R-:W-:Y:S01]  /*38d0*/  ISETP.GT.AND P2, PT, R3, RZ, P0 ;  /* 0x000000ff0300720c */ /* 0x000fe20000744270 */
[-C--:B------:R-:W-:Y:S01]  /*38e0*/  FMUL R27, R27, R23.reuse ;  /* 0x000000171b1b7220 */ /* 0x080fe20000400000 */
[----:B------:R-:W-:Y:S01]  /*38f0*/  LEA.HI.X R5, R72, UR5, R81, 0x2, P4 ;  /* 0x0000000548057c11 */ /* 0x000fe2000a0f1451 */
[-C--:B------:R-:W-:Y:S01]  /*3900*/  FMUL R11, R28, R23.reuse ;  /* 0x000000171c0b7220 */ /* 0x080fe20000400000 */
[----:B------:R-:W-:Y:S01]  /*3910*/  ISETP.GT.AND P3, PT, R3, 0x8, P3 ;  /* 0x000000080300780c */ /* 0x000fe20001f64270 */
[-C--:B------:R-:W-:Y:S01]  /*3920*/  FMUL R29, R29, R23.reuse ;  /* 0x000000171d1d7220 */ /* 0x080fe20000400000 */
[----:B------:R-:W-:Y:S01]  /*3930*/  ISETP.GT.AND P0, PT, R3, 0x8, P0 ;  /* 0x000000080300780c */ /* 0x000fe20000704270 */
[----:B------:R0:W-:Y:S01]  /*3940*/  @P1 STG.E desc[UR36][R4.64], R7 ;  /* 0x0000000704001986 */ /* 0x0001e2000c101924 */
[C---:B------:R-:W-:Y:S01]  /*3950*/  ISETP.GT.AND P5, PT, R6.reuse, 0x8, PT ;  /* 0x000000080600780c */ /* 0x040fe20003fa4270 */
[-C--:B------:R-:W-:Y:S01]  /*3960*/  FMUL R31, R31, R23.reuse ;  /* 0x000000171f1f7220 */ /* 0x080fe20000400000 */
[----:B------:R-:W-:Y:S01]  /*3970*/  SHF.L.U64.HI R9, R59, 0x2, R60 ;  /* 0x000000023b097819 */ /* 0x000fe2000001023c */
[-C--:B------:R-:W-:Y:S01]  /*3980*/  FMUL R33, R33, R23.reuse ;  /* 0x0000001721217220 */ /* 0x080fe20000400000 */
[----:B------:R-:W-:Y:S01]  /*3990*/  LEA R8, P1, R59, R4, 0x2 ;  /* 0x000000043b087211 */ /* 0x000fe200078210ff */
[----:B------:R-:W-:Y:S01]  /*39a0*/  @P2 STG.E desc[UR36][R4.64+0x4], R25 ;  /* 0x0000041904002986 */ /* 0x000fe2000c101924 */
[----:B------:R-:W-:Y:S01]  /*39b0*/  ISETP.GT.AND P4, PT, R6, 0x9, PT ;  /* 0x000000090600780c */ /* 0x000fe20003f84270 */
[-C--:B------:R-:W-:Y:S01]  /*39c0*/  FMUL R35, R35, R23.reuse ;  /* 0x0000001723237220 */ /* 0x080fe20000400000 */
[----:B------:R-:W-:Y:S01]  /*39d0*/  ISETP.GT.AND P2, PT, R3, RZ, P5 ;  /* 0x000000ff0300720c */ /* 0x000fe20002f44270 */
[----:B------:R-:W-:Y:S01]  /*39e0*/  IMAD.X R9, R9, 0x1, R5, P1 ;  /* 0x0000000109097824 */ /* 0x000fe200008e0605 */
[C---:B------:R-:W-:Y:S01]  /*39f0*/  ISETP.GT.AND P1, PT, R3.reuse, RZ, P4 ;  /* 0x000000ff0300720c */ /* 0x040fe20002724270 */
[-C--:B0-----:R-:W-:Y:S01]  /*3a00*/  FMUL R7, R26, R23.reuse ;  /* 0x000000171a077220 */ /* 0x081fe20000400000 */
[----:B------:R-:W-:Y:S01]  /*3a10*/  ISETP.GT.AND P4, PT, R3, 0x8, P4 ;  /* 0x000000080300780c */ /* 0x000fe20002784270 */
[-C--:B------:R-:W-:Y:S01]  /*3a20*/  FMUL R37, R37, R23.reuse ;  /* 0x0000001725257220 */ /* 0x080fe20000400000 */
[-C--:B------:R-:W-:Y:S01]  /*3a30*/  FMUL R39, R39, R23.reuse ;  /* 0x0000001727277220 */ /* 0x080fe20000400000 */
[-C--:B------:R-:W-:Y:S01]  /*3a40*/  FMUL R41, R41, R23.reuse ;  /* 0x0000001729297220 */ /* 0x080fe20000400000 */
[----:B------:R0:W-:Y:S01]  /*3a50*/  @P3 STG.E desc[UR36][R8.64], R7 ;  /* 0x0000000708003986 */ /* 0x0001e2000c101924 */
[C---:B------:R-:W-:Y:S01]  /*3a60*/  ISETP.GT.AND P3, PT, R6.reuse, 0x11, PT ;  /* 0x000000110600780c */ /* 0x040fe20003f64270 */
[-C--:B------:R-:W-:Y:S01]  /*3a70*/  FMUL R43, R43, R23.reuse ;  /* 0x000000172b2b7220 */ /* 0x080fe20000400000 */
[-C--:B------:R-:W-:Y:S01]  /*3a80*/  FMUL R45, R45, R23.reuse ;  /* 0x000000172d2d7220 */ /* 0x080fe20000400000 */
[----:B------:R-:W-:Y:S01]  /*3a90*/  @P0 STG.E desc[UR36][R8.64+0x4], R27 ;  /* 0x0000041b08000986 */ /* 0x000fe2000c101924 */
[----:B------:R-:W-:Y:S01]  /*3aa0*/  ISETP.GT.AND P0, PT, R3, 0x8, P5 ;  /* 0x000000080300780c */ /* 0x000fe20002f04270 */
[-C--:B------:R-:W-:Y:S01]  /*3ab0*/  FMUL R47, R47, R23.reuse ;  /* 0x000000172f2f7220 */ /* 0x080fe20000400000 */
[----:B------:R-:W-:Y:S01]  /*3ac0*/  ISETP.GT.AND P5, PT, R6, 0x10, PT ;  /* 0x000000100600780c */ /* 0x000fe20003fa4270 */
[----:B------:R1:W-:Y:S01]  /*3ad0*/  @P2 STG.E desc[UR36][R4.64+0x20], R11 ;  /* 0x0000200b04002986 */ /* 0x0003e2000c101924 */
[-C--:B------:R-:W-:Y:S01]  /*3ae0*/  FMUL R49, R49, R23.reuse ;  /* 0x0000001731317220 */ /* 0x080fe20000400000 */
[-C--:B------:R-:W-:Y:S01]  /*3af0*/  FMUL R51, R51, R23.reuse ;  /* 0x0000001733337220 */ /* 0x080fe20000400000 */
[C---:B------:R-:W-:Y:S01]  /*3b00*/  ISETP.GT.AND P2, PT, R3.reuse, RZ, P5 ;  /* 0x000000ff0300720c */ /* 0x040fe20002f44270 */
[----:B------:R-:W-:Y:S01]  /*3b10*/  @P1 STG.E desc[UR36][R4.64+0x24], R29 ;  /* 0x0000241d04001986 */ /* 0x000fe2000c101924 */
[-C--:B0-----:R-:W-:Y:S01]  /*3b20*/  FMUL R7, R30, R23.reuse ;  /* 0x000000171e077220 */ /* 0x081fe20000400000 */
[----:B------:R-:W-:Y:S01]  /*3b30*/  ISETP.GT.AND P1, PT, R3, RZ, P3 ;  /* 0x000000ff0300720c */ /* 0x000fe20001f24270 */
[-C--:B------:R-:W-:Y:S01]  /*3b40*/  FMUL R53, R53, R23.reuse ;  /* 0x0000001735357220 */ /* 0x080fe20000400000 */
[C---:B------:R-:W-:Y:S01]  /*3b50*/  ISETP.GT.AND P3, PT, R3.reuse, 0x8, P3 ;  /* 0x000000080300780c */ /* 0x040fe20001f64270 */
[-C--:B------:R-:W-:Y:S01]  /*3b60*/  FMUL R13, R54, R23.reuse ;  /* 0x00000017360d7220 */ /* 0x080fe20000400000 */
[----:B------:R0:W-:Y:S01]  /*3b70*/  @P0 STG.E desc[UR36][R8.64+0x20], R7 ;  /* 0x0000200708000986 */ /* 0x0001e2000c101924 */
[----:B------:R-:W-:Y:S01]  /*3b80*/  ISETP.GT.AND P0, PT, R3, 0x8, P5 ;  /* 0x000000080300780c */ /* 0x000fe20002f04270 */
[-C--:B-1----:R-:W-:Y:S01]  /*3b90*/  FMUL R11, R32, R23.reuse ;  /* 0x00000017200b7220 */ /* 0x082fe20000400000 */
[C---:B------:R-:W-:Y:S01]  /*3ba0*/  ISETP.GT.AND P5, PT, R6.reuse, 0x18, PT ;  /* 0x000000180600780c */ /* 0x040fe20003fa4270 */
[----:B------:R-:W-:Y:S01]  /*3bb0*/  @P4 STG.E desc[UR36][R8.64+0x24], R31 ;  /* 0x0000241f08004986 */ /* 0x000fe2000c101924 */
[----:B------:R-:W-:Y:S01]  /*3bc0*/  ISETP.GT.AND P4, PT, R6, 0x19, PT ;  /* 0x000000190600780c */ /* 0x000fe20003f84270 */
[----:B------:R-:W-:-:S02]  /*3bd0*/  FMUL R55, R55, R23 ;  /* 0x0000001737377220 */ /* 0x000fc40000400000 */
[----:B------:R1:W-:Y:S01]  /*3be0*/  @P2 STG.E desc[UR36][R4.64+0x40], R11 ;  /* 0x0000400b04002986 */ /* 0x0003e2000c101924 */
[----:B------:R-:W-:-:S03]  /*3bf0*/  ISETP.GT.AND P2, PT, R3, RZ, P5 ;  /* 0x000000ff0300720c */ /* 0x000fc60002f44270 */
[----:B------:R-:W-:Y:S01]  /*3c00*/  @P1 STG.E desc[UR36][R4.64+0x44], R33 ;  /* 0x0000442104001986 */ /* 0x000fe2000c101924 */
[C---:B------:R-:W-:Y:S01]  /*3c10*/  ISETP.GT.AND P1, PT, R3.reuse, RZ, P4 ;  /* 0x000000ff0300720c */ /* 0x040fe20002724270 */
[----:B0-----:R-:W-:Y:S01]  /*3c20*/  FMUL R7, R34, R23 ;  /* 0x0000001722077220 */ /* 0x001fe20000400000 */
[----:B------:R-:W-:-:S04]  /*3c30*/  ISETP.GT.AND P4, PT, R3, 0x8, P4 ;  /* 0x000000080300780c */ /* 0x000fc80002784270 */
[----:B------:R0:W-:Y:S01]  /*3c40*/  @P0 STG.E desc[UR36][R8.64+0x40], R7 ;  /* 0x0000400708000986 */ /* 0x0001e2000c101924 */
[----:B-1----:R-:W-:Y:S01]  /*3c50*/  FMUL R11, R36, R23 ;  /* 0x00000017240b7220 */ /* 0x002fe20000400000 */
[----:B------:R-:W-:Y:S02]  /*3c60*/  ISETP.GT.AND P0, PT, R3, 0x8, P5 ;  /* 0x000000080300780c */ /* 0x000fe40002f04270 */
[----:B------:R-:W-:Y:S01]  /*3c70*/  @P3 STG.E desc[UR36][R8.64+0x44], R35 ;  /* 0x0000442308003986 */ /* 0x000fe2000c101924 */
[----:B------:R-:W-:-:S03]  /*3c80*/  ISETP.GT.AND P5, PT, R6, 0x20, PT ;  /* 0x000000200600780c */ /* 0x000fc60003fa4270 */
[----:B------:R1:W-:Y:S01]  /*3c90*/  @P2 STG.E desc[UR36][R4.64+0x60], R11 ;  /* 0x0000600b04002986 */ /* 0x0003e2000c101924 */
[----:B------:R-:W-:Y:S02]  /*3ca0*/  ISETP.GT.AND P2, PT, R6, 0x21, PT ;  /* 0x000000210600780c */ /* 0x000fe40003f44270 */
[C---:B------:R-:W-:Y:S01]  /*3cb0*/  ISETP.GT.AND P3, PT, R3.reuse, RZ, P5 ;  /* 0x000000ff0300720c */ /* 0x040fe20002f64270 */
[----:B------:R-:W-:Y:S01]  /*3cc0*/  @P1 STG.E desc[UR36][R4.64+0x64], R37 ;  /* 0x0000642504001986 */ /* 0x000fe2000c101924 */
[C---:B------:R-:W-:Y:S01]  /*3cd0*/  ISETP.GT.AND P1, PT, R3.reuse, RZ, P2 ;  /* 0x000000ff0300720c */ /* 0x040fe20001724270 */
[----:B0-----:R-:W-:Y:S01]  /*3ce0*/  FMUL R7, R38, R23 ;  /* 0x0000001726077220 */ /* 0x001fe20000400000 */
[----:B------:R-:W-:-:S04]  /*3cf0*/  ISETP.GT.AND P2, PT, R3, 0x8, P2 ;  /* 0x000000080300780c */ /* 0x000fc80001744270 */
[----:B------:R0:W-:Y:S01]  /*3d00*/  @P0 STG.E desc[UR36][R8.64+0x60], R7 ;  /* 0x0000600708000986 */ /* 0x0001e2000c101924 */
[----:B-1----:R-:W-:Y:S01]  /*3d10*/  FMUL R11, R40, R23 ;  /* 0x00000017280b7220 */ /* 0x002fe20000400000 */
[----:B------:R-:W-:Y:S02]  /*3d20*/  ISETP.GT.AND P0, PT, R3, 0x8, P5 ;  /* 0x000000080300780c */ /* 0x000fe40002f04270 */
[----:B------:R-:W-:Y:S04]  /*3d30*/  @P4 STG.E desc[UR36][R8.64+0x64], R39 ;  /* 0x0000642708004986 */ /* 0x000fe8000c101924 */
[----:B------:R1:W-:Y:S01]  /*3d40*/  @P3 STG.E desc[UR36][R4.64+0x80], R11 ;  /* 0x0000800b04003986 */ /* 0x0003e2000c101924 */
[----:B------:R-:W-:-:S03]  /*3d50*/  ISETP.GT.AND P3, PT, R6, 0x28, PT ;  /* 0x000000280600780c */ /* 0x000fc60003f64270 */
[----:B------:R-:W-:Y:S01]  /*3d60*/  @P1 STG.E desc[UR36][R4.64+0x84], R41 ;  /* 0x0000842904001986 */ /* 0x000fe2000c101924 */
[----:B------:R-:W-:Y:S01]  /*3d70*/  ISETP.GT.AND P1, PT, R6, 0x29, PT ;  /* 0x000000290600780c */ /* 0x000fe20003f24270 */
[-C--:B0-----:R-:W-:Y:S01]  /*3d80*/  FMUL R7, R42, R23.reuse ;  /* 0x000000172a077220 */ /* 0x081fe20000400000 */
[C---:B------:R-:W-:Y:S02]  /*3d90*/  ISETP.GT.AND P5, PT, R3.reuse, RZ, P3 ;  /* 0x000000ff0300720c */ /* 0x040fe40001fa4270 */
[C---:B------:R-:W-:Y:S02]  /*3da0*/  ISETP.GT.AND P4, PT, R3.reuse, RZ, P1 ;  /* 0x000000ff0300720c */ /* 0x040fe40000f84270 */
[----:B------:R0:W-:Y:S01]  /*3db0*/  @P0 STG.E desc[UR36][R8.64+0x80], R7 ;  /* 0x0000800708000986 */ /* 0x0001e2000c101924 */
[----:B-1----:R-:W-:Y:S01]  /*3dc0*/  FMUL R11, R44, R23 ;  /* 0x000000172c0b7220 */ /* 0x002fe20000400000 */
[----:B------:R-:W-:Y:S02]  /*3dd0*/  ISETP.GT.AND P3, PT, R3, 0x8, P3 ;  /* 0x000000080300780c */ /* 0x000fe40001f64270 */
[----:B------:R-:W-:Y:S01]  /*3de0*/  @P2 STG.E desc[UR36][R8.64+0x84], R43 ;  /* 0x0000842b08002986 */ /* 0x000fe2000c101924 */
[----:B------:R-:W-:-:S02]  /*3df0*/  ISETP.GT.AND P0, PT, R6, 0x30, PT ;  /* 0x000000300600780c */ /* 0x000fc40003f04270 */
[C---:B------:R-:W-:Y:S02]  /*3e00*/  ISETP.GT.AND P1, PT, R3.reuse, 0x8, P1 ;  /* 0x000000080300780c */ /* 0x040fe40000f24270 */
[----:B------:R-:W-:Y:S01]  /*3e10*/  ISETP.GT.AND P2, PT, R6, 0x31, PT ;  /* 0x000000310600780c */ /* 0x000fe20003f44270 */
[----:B------:R1:W-:Y:S01]  /*3e20*/  @P5 STG.E desc[UR36][R4.64+0xa0], R11 ;  /* 0x0000a00b04005986 */ /* 0x0003e2000c101924 */
[C---:B------:R-:W-:Y:S01]  /*3e30*/  ISETP.GT.AND P5, PT, R3.reuse, RZ, P0 ;  /* 0x000000ff0300720c */ /* 0x040fe200007a4270 */
[-C--:B0-----:R-:W-:Y:S01]  /*3e40*/  FMUL R7, R46, R23.reuse ;  /* 0x000000172e077220 */ /* 0x081fe20000400000 */
[C---:B------:R-:W-:Y:S01]  /*3e50*/  ISETP.GT.AND P0, PT, R3.reuse, 0x8, P0 ;  /* 0x000000080300780c */ /* 0x040fe20000704270 */
[----:B------:R-:W-:Y:S01]  /*3e60*/  @P4 STG.E desc[UR36][R4.64+0xa4], R45 ;  /* 0x0000a42d04004986 */ /* 0x000fe2000c101924 */
[C---:B------:R-:W-:Y:S02]  /*3e70*/  ISETP.GT.AND P4, PT, R3.reuse, RZ, P2 ;  /* 0x000000ff0300720c */ /* 0x040fe40001784270 */
[----:B------:R-:W-:Y:S01]  /*3e80*/  ISETP.GT.AND P2, PT, R3, 0x8, P2 ;  /* 0x000000080300780c */ /* 0x000fe20001744270 */
[----:B------:R0:W-:Y:S01]  /*3e90*/  @P3 STG.E desc[UR36][R8.64+0xa0], R7 ;  /* 0x0000a00708003986 */ /* 0x0001e2000c101924 */
[----:B------:R-:W-:Y:S01]  /*3ea0*/  ISETP.GT.AND P3, PT, R6, 0x39, PT ;  /* 0x000000390600780c */ /* 0x000fe20003f64270 */
[----:B-1----:R-:W-:-:S02]  /*3eb0*/  FMUL R11, R48, R23 ;  /* 0x00000017300b7220 */ /* 0x002fc40000400000 */
[----:B------:R-:W-:Y:S01]  /*3ec0*/  @P1 STG.E desc[UR36][R8.64+0xa4], R47 ;  /* 0x0000a42f08001986 */ /* 0x000fe2000c101924 */
[----:B------:R-:W-:-:S03]  /*3ed0*/  ISETP.GT.AND P1, PT, R6, 0x38, PT ;  /* 0x000000380600780c */ /* 0x000fc60003f24270 */
[----:B------:R-:W-:Y:S01]  /*3ee0*/  @P0 IMAD.MOV.U32 R6, RZ, RZ, R8 ;  /* 0x000000ffff060224 */ /* 0x000fe200078e0008 */
[----:B------:R1:W-:Y:S01]  /*3ef0*/  @P5 STG.E desc[UR36][R4.64+0xc0], R11 ;  /* 0x0000c00b04005986 */ /* 0x0003e2000c101924 */
[C---:B------:R-:W-:Y:S02]  /*3f00*/  ISETP.GT.AND P5, PT, R3.reuse, RZ, P3 ;  /* 0x000000ff0300720c */ /* 0x040fe40001fa4270 */
[C---:B------:R-:W-:Y:S01]  /*3f10*/  ISETP.GT.AND P3, PT, R3.reuse, 0x8, P3 ;  /* 0x000000080300780c */ /* 0x040fe20001f64270 */
[----:B------:R-:W-:Y:S01]  /*3f20*/  @P4 STG.E desc[UR36][R4.64+0xc4], R49 ;  /* 0x0000c43104004986 */ /* 0x000fe2000c101924 */
[C---:B------:R-:W-:Y:S01]  /*3f30*/  ISETP.GT.AND P4, PT, R3.reuse, RZ, P1 ;  /* 0x000000ff0300720c */ /* 0x040fe20000f84270 */
[----:B0-----:R-:W-:Y:S01]  /*3f40*/  @P0 IMAD.MOV.U32 R7, RZ, RZ, R9 ;  /* 0x000000ffff070224 */ /* 0x001fe200078e0009 */
[----:B------:R-:W-:Y:S01]  /*3f50*/  ISETP.GT.AND P1, PT, R3, 0x8, P1 ;  /* 0x000000080300780c */ /* 0x000fe20000f24270 */
[-C--:B------:R-:W-:Y:S01]  /*3f60*/  FMUL R3, R50, R23.reuse ;  /* 0x0000001732037220 */ /* 0x080fe20000400000 */
[----:B-1----:R-:W-:-:S04]  /*3f70*/  FMUL R11, R52, R23 ;  /* 0x00000017340b7220 */ /* 0x002fc80000400000 */
[----:B------:R0:W-:Y:S02]  /*3f80*/  @P0 STG.E desc[UR36][R6.64+0xc0], R3 ;  /* 0x0000c00306000986 */ /* 0x0001e4000c101924 */
[----:B0-----:R-:W-:Y:S02]  /*3f90*/  @P2 IMAD.MOV.U32 R6, RZ, RZ, R8 ;  /* 0x000000ffff062224 */ /* 0x001fe400078e0008 */
[----:B------:R-:W-:-:S05]  /*3fa0*/  @P2 IMAD.MOV.U32 R7, RZ, RZ, R9 ;  /* 0x000000ffff072224 */ /* 0x000fca00078e0009 */
[----:B------:R-:W-:Y:S04]  /*3fb0*/  @P2 STG.E desc[UR36][R6.64+0xc4], R51 ;  /* 0x0000c43306002986 */ /* 0x000fe8000c101924 */
[----:B------:R-:W-:Y:S04]  /*3fc0*/  @P4 STG.E desc[UR36][R4.64+0xe0], R11 ;  /* 0x0000e00b04004986 */ /* 0x000fe8000c101924 */
[----:B------:R0:W-:Y:S02]  /*3fd0*/  @P5 STG.E desc[UR36][R4.64+0xe4], R53 ;  /* 0x0000e43504005986 */ /* 0x0001e4000c101924 */
[----:B0-----:R-:W-:-:S02]  /*3fe0*/  @P1 IMAD.MOV.U32 R4, RZ, RZ, R8 ;  /* 0x000000ffff041224 */ /* 0x001fc400078e0008 */
[----:B------:R-:W-:-:S05]  /*3ff0*/  @P1 IMAD.MOV.U32 R5, RZ, RZ, R9 ;  /* 0x000000ffff051224 */ /* 0x000fca00078e0009 */
[----:B------:R0:W-:Y:S04]  /*4000*/  @P1 STG.E desc[UR36][R4.64+0xe0], R13 ;  /* 0x0000e00d04001986 */ /* 0x0001e8000c101924 */
[----:B------:R0:W-:Y:S02]  /*4010*/  @P3 STG.E desc[UR36][R8.64+0xe4], R55 ;  /* 0x0000e43708003986 */ /* 0x0001e4000c101924 */
.L_x_94:
[----:B------:R-:W-:Y:S05]  /*4020*/  BSYNC B0 ;  /* 0x0000000000007941 */ /* 0x000fea0003800000 */
.L_x_32:
[----:B------:R-:W-:Y:S01]  /*4030*/  IADD3 R16, P0, R16, UR38, RZ ;  /* 0x0000002610107c10 */ /* 0x000fe2000ff1e0ff */
[----:B------:R-:W-:Y:S01]  /*4040*/  ULDC.64 UR4, c[0x0][0x650] ;  /* 0x0001940000047ab9 */ /* 0x000fe20000000a00 */
[----:B------:R-:W-:Y:S01]  /*4050*/  PRMT R3, RZ, 0x7610, R3 ;  /* 0x00007610ff037816 */ /* 0x000fe20000000003 */
[----:B------:R-:W-:Y:S01]  /*4060*/  IMAD.MOV.U32 R70, RZ, RZ, -0x1 ;  /* 0xffffffffff467424 */ /* 0x000fe200078e00ff */
[----:B------:R-:W-:Y:S01]  /*4070*/  IADD3.X R17, R17, UR41, RZ, P0, !PT ;  /* 0x0000002911117c10 */ /* 0x000fe200087fe4ff */
[----:B------:R-:W-:Y:S01]  /*4080*/  IMAD.MOV.U32 R69, RZ, RZ, -0x1 ;  /* 0xffffffffff457424 */ /* 0x000fe200078e00ff */
[----:B------:R-:W-:-:S04]  /*4090*/  ISETP.GE.U32.AND P0, PT, R16, UR4, PT ;  /* 0x0000000410007c0c */ /* 0x000fc8000bf06070 */
[----:B------:R-:W-:-:S13]  /*40a0*/  ISETP.GE.U32.AND.EX P0, PT, R17, UR5, PT, P0 ;  /* 0x0000000511007c0c */ /* 0x000fda000bf06100 */
[----:B------:R-:W-:Y:S05]  /*40b0*/  @P0 BRA `(.L_x_95) ;  /* 0x00000004004c0947 */ /* 0x000fea0003800000 */
[----:B0-----:R-:W0:Y:S01]  /*40c0*/  LDC.64 R10, c[0x0][0x628] ;  /* 0x00018a00ff0a7b82 */ /* 0x001e220000000a00 */
[----:B--23--:R-:W2:Y:S01]  /*40d0*/  S2R R12, SR_CTAID.X ;  /* 0x00000000000c7919 */ /* 0x00cea20000002500 */
[----:B-1--4-:R-:W-:Y:S02]  /*40e0*/  IMAD.MOV.U32 R8, RZ, RZ, R16 ;  /* 0x000000ffff087224 */ /* 0x012fe400078e0010 */
[----:B------:R-:W-:Y:S01]  /*40f0*/  IMAD.MOV.U32 R9, RZ, RZ, R17 ;  /* 0x000000ffff097224 */ /* 0x000fe200078e0011 */
[----:B------:R-:W1:Y:S03]  /*4100*/  S2R R20, SR_CTAID.Y ;  /* 0x0000000000147919 */ /* 0x000e660000002600 */
[----:B------:R-:W3:Y:S08]  /*4110*/  LDC R0, c[0x0][0x630] ;  /* 0x00018c00ff007b82 */ /* 0x000ef00000000800 */
[----:B------:R-:W4:Y:S01]  /*4120*/  LDC.64 R14, c[0x0][0x620] ;  /* 0x00018800ff0e7b82 */ /* 0x000f220000000a00 */
[----:B0-----:R-:W-:-:S04]  /*4130*/  ISETP.NE.U32.AND P0, PT, R10, RZ, PT ;  /* 0x000000ff0a00720c */ /* 0x001fc80003f05070 */
[----:B------:R-:W-:-:S13]  /*4140*/  ISETP.NE.AND.EX P0, PT, R11, RZ, PT, P0 ;  /* 0x000000ff0b00720c */ /* 0x000fda0003f05300 */
[----:B-1234-:R-:W-:Y:S05]  /*4150*/  @!P0 BRA `(.L_x_96) ;  /* 0x0000000000288947 */ /* 0x01efea0003800000 */
        /* <DEDUP_REMOVED lines=10> */
.L_x_96:
[-CC-:B------:R-:W-:Y:S01]  /*4200*/  SHF.R.U64 R69, R8, R0.reuse, R9.reuse ;  /* 0x0000000008457219 */ /* 0x180fe20000001209 */
[----:B------:R-:W0:Y:S01]  /*4210*/  LDC.64 R26, c[0x0][0x640] ;  /* 0x00019000ff1a7b82 */ /* 0x000e220000000a00 */
[----:B------:R-:W-:Y:S01]  /*4220*/  SHF.R.U32.HI R0, RZ, R0, R9 ;  /* 0x00000000ff007219 */ /* 0x000fe20000011609 */
[----:B------:R-:W-:Y:S01]  /*4230*/  ULDC UR4, c[0x0][0x150] ;  /* 0x0000540000047ab9 */ /* 0x000fe20000000800 */
[----:B------:R-:W-:Y:S02]  /*4240*/  IADD3 R3, P0, RZ, -R69, RZ ;  /* 0x80000045ff037210 */ /* 0x000fe40007f1e0ff */
[----:B------:R-:W-:-:S03]  /*4250*/  I2FP.F32.U32 R7, R12 ;  /* 0x0000000c00077245 */ /* 0x000fc60000201000 */
[----:B------:R-:W1:Y:S01]  /*4260*/  LDC R6, c[0x0][0x618] ;  /* 0x00018600ff067b82 */ /* 0x000e620000000800 */
[----:B------:R-:W-:Y:S02]  /*4270*/  IMAD.X R5, RZ, RZ, ~R0, P0 ;  /* 0x000000ffff057224 */ /* 0x000fe400000e0e00 */
[----:B------:R-:W-:Y:S01]  /*4280*/  FMUL R7, R7, UR4 ;  /* 0x0000000407077c20 */ /* 0x000fe20008400000 */
[----:B------:R-:W-:Y:S01]  /*4290*/  ULDC UR4, c[0x0][0x154] ;  /* 0x0000550000047ab9 */ /* 0x000fe20000000800 */
[-C--:B------:R-:W-:Y:S02]  /*42a0*/  IMAD R0, R5, R14.reuse, RZ ;  /* 0x0000000e05007224 */ /* 0x080fe400078e02ff */
[C---:B------:R-:W-:Y:S01]  /*42b0*/  IMAD.WIDE.U32 R4, R3.reuse, R14, R16 ;  /* 0x0000000e03047225 */ /* 0x040fe200078e0010 */
[----:B------:R-:W2:Y:S01]  /*42c0*/  LDC R8, c[0x0][0x608] ;  /* 0x00018200ff087b82 */ /* 0x000ea20000000800 */
[----:B------:R-:W3:Y:S02]  /*42d0*/  F2I.U32.TRUNC.NTZ R7, R7 ;  /* 0x0000000700077305 */ /* 0x000ee4000020f000 */
[----:B------:R-:W-:Y:S01]  /*42e0*/  IMAD R3, R3, R15, R0 ;  /* 0x0000000f03037224 */ /* 0x000fe200078e0200 */
[----:B------:R-:W-:-:S03]  /*42f0*/  I2FP.F32.U32 R0, R20 ;  /* 0x0000001400007245 */ /* 0x000fc60000201000 */
[----:B------:R-:W-:Y:S01]  /*4300*/  IMAD.IADD R3, R5, 0x1, R3 ;  /* 0x0000000105037824 */ /* 0x000fe200078e0203 */
[----:B------:R-:W4:Y:S01]  /*4310*/  LDC R11, c[0x0][0x658] ;  /* 0x00019600ff0b7b82 */ /* 0x000f220000000800 */
[----:B0-----:R-:W-:-:S04]  /*4320*/  ISETP.NE.U32.AND P0, PT, R26, RZ, PT ;  /* 0x000000ff1a00720c */ /* 0x001fc80003f05070 */
[----:B------:R-:W-:-:S03]  /*4330*/  ISETP.NE.AND.EX P0, PT, R27, RZ, PT, P0 ;  /* 0x000000ff1b00720c */ /* 0x000fc60003f05300 */
[----:B------:R-:W0:Y:S01]  /*4340*/  LDC R9, c[0x0][0x144] ;  /* 0x00005100ff097b82 */ /* 0x000e220000000800 */
[-C--:B-1----:R-:W-:Y:S01]  /*4350*/  SHF.R.U64 R10, R4, R6.reuse, R3 ;  /* 0x00000006040a7219 */ /* 0x082fe20000001203 */
[----:B---3--:R-:W-:Y:S01]  /*4360*/  IMAD.MOV R7, RZ, RZ, -R7 ;  /* 0x000000ffff077224 */ /* 0x008fe200078e0a07 */
[----:B------:R-:W-:Y:S01]  /*4370*/  SHF.R.U32.HI R3, RZ, R6, R3 ;  /* 0x00000006ff037219 */ /* 0x000fe20000011603 */
[----:B------:R-:W-:-:S04]  /*4380*/  FMUL R6, R0, UR4 ;  /* 0x0000000400067c20 */ /* 0x000fc80008400000 */
[----:B------:R-:W1:Y:S01]  /*4390*/  LDC R21, c[0x0][0x148] ;  /* 0x00005200ff157b82 */ /* 0x000e620000000800 */
[----:B------:R3:W0:Y:S01]  /*43a0*/  F2I.U32.TRUNC.NTZ R14, R6 ;  /* 0x00000006000e7305 */ /* 0x000622000020f000 */
[-CC-:B--2---:R-:W-:Y:S02]  /*43b0*/  SHF.R.U64 R13, R10, R8.reuse, R3.reuse ;  /* 0x000000080a0d7219 */ /* 0x184fe40000001203 */
[----:B------:R-:W-:-:S04]  /*43c0*/  SHF.R.U32.HI R0, RZ, R8, R3 ;  /* 0x00000008ff007219 */ /* 0x000fc80000011603 */
[----:B------:R-:W2:Y:S01]  /*43d0*/  LDC R24, c[0x0][0x648] ;  /* 0x00019200ff187b82 */ /* 0x000ea20000000800 */
[-CC-:B----4-:R-:W-:Y:S02]  /*43e0*/  SHF.R.U64 R15, R13, R11.reuse, R0.reuse ;  /* 0x0000000b0d0f7219 */ /* 0x190fe40000001200 */
[----:B------:R-:W-:-:S03]  /*43f0*/  SHF.R.U32.HI R5, RZ, R11, R0 ;  /* 0x0000000bff057219 */ /* 0x000fc60000011600 */
[----:B------:R-:W-:Y:S02]  /*4400*/  IMAD.MOV.U32 R4, RZ, RZ, R15 ;  /* 0x000000ffff047224 */ /* 0x000fe400078e000f */
[----:B------:R-:W4:Y:S01]  /*4410*/  LDC R28, c[0x0][0x638] ;  /* 0x00018e00ff1c7b82 */ /* 0x000f220000000800 */
[----:B0-----:R-:W-:-:S07]  /*4420*/  IMAD R25, R9, R7, R12 ;  /* 0x0000000709197224 */ /* 0x001fce00078e020c */
[----:B------:R-:W0:Y:S08]  /*4430*/  LDC R29, c[0x0][0x610] ;  /* 0x00018400ff1d7b82 */ /* 0x000e300000000800 */
[----:B------:R-:W0:Y:S01]  /*4440*/  LDC R30, c[0x0][0x600] ;  /* 0x00018000ff1e7b82 */ /* 0x000e220000000800 */
[----:B-123--:R-:W-:Y:S05]  /*4450*/  @!P0 BRA `(.L_x_97) ;  /* 0x0000000000288947 */ /* 0x00efea0003800000 */
[----:B------:R-:W1:Y:S02]  /*4460*/  LDC R0, c[0x0][0x64c] ;  /* 0x00019300ff007b82 */ /* 0x000e640000000800 */
[----:B-1----:R-:W-:-:S05]  /*4470*/  IADD3 R3, P0, R15, R0, RZ ;  /* 0x000000000f037210 */ /* 0x002fca0007f1e0ff */
        /* <DEDUP_REMOVED lines=8> */
.L_x_97:
[----:B------:R-:W-:Y:S01]  /*4500*/  ISETP.NE.AND P0, PT, R2, 0x1, PT ;  /* 0x000000010200780c */ /* 0x000fe20003f05270 */
[----:B------:R-:W-:Y:S01]  /*4510*/  IMAD.MOV R14, RZ, RZ, -R14 ;  /* 0x000000ffff0e7224 */ /* 0x000fe200078e0a0e */
[----:B------:R-:W-:Y:S02]  /*4520*/  SHF.R.U64 R3, R4, R24, R5 ;  /* 0x0000001804037219 */ /* 0x000fe40000001205 */
[----:B------:R-:W-:Y:S02]  /*4530*/  LOP3.LUT R0, R13, R66, RZ, 0xc0, !PT ;  /* 0x000000420d007212 */ /* 0x000fe400078ec0ff */
[----:B------:R-:W-:Y:S01]  /*4540*/  LOP3.LUT R10, R10, R65, RZ, 0xc0, !PT ;  /* 0x000000410a0a7212 */ /* 0x000fe200078ec0ff */
[----:B------:R-:W-:Y:S02]  /*4550*/  IMAD.MOV R4, RZ, RZ, -R3 ;  /* 0x000000ffff047224 */ /* 0x000fe400078e0a03 */
[----:B------:R-:W-:Y:S02]  /*4560*/  IMAD R0, R61, R3, R0 ;  /* 0x000000033d007224 */ /* 0x000fe400078e0200 */
[----:B----4-:R-:W-:-:S02]  /*4570*/  IMAD R3, R4, R28, R15 ;  /* 0x0000001c04037224 */ /* 0x010fc400078e020f */
[----:B------:R-:W-:Y:S02]  /*4580*/  @P0 IMAD R25, R21, R14, R20 ;  /* 0x0000000e15190224 */ /* 0x000fe400078e0214 */
[----:B0-----:R-:W-:Y:S02]  /*4590*/  IMAD R5, R3, R30, R10 ;  /* 0x0000001e03057224 */ /* 0x001fe400078e020a */
[----:B------:R-:W-:Y:S02]  /*45a0*/  IMAD R0, R0, R29, R25 ;  /* 0x0000001d00007224 */ /* 0x000fe400078e0219 */
[----:B------:R-:W-:-:S03]  /*45b0*/  IMAD.MOV.U32 R4, RZ, RZ, 0x1 ;  /* 0x00000001ff047424 */ /* 0x000fc600078e00ff */
[----:B------:R-:W-:Y:S02]  /*45c0*/  SEL R70, R5, R0, !P0 ;  /* 0x0000000005467207 */ /* 0x000fe40004000000 */
[----:B------:R-:W-:Y:S02]  /*45d0*/  PRMT R3, R4, 0x7610, R3 ;  /* 0x0000761004037816 */ /* 0x000fe40000000003 */
[----:B------:R-:W-:-:S07]  /*45e0*/  SEL R0, R0, R5, !P0 ;  /* 0x0000000500007207 */ /* 0x000fce0004000000 */
.L_x_95:
[----:B------:R-:W-:Y:S01]  /*45f0*/  UIADD3 UR42, UR43, UR42, URZ ;  /* 0x0000002a2b2a7290 */ /* 0x000fe2000fffe03f */
[----:B------:R-:W-:Y:S01]  /*4600*/  LOP3.LUT P0, RZ, R3, 0xff, RZ, 0xc0, !PT ;  /* 0x000000ff03ff7812 */ /* 0x000fe2000780c0ff */
[----:B------:R-:W-:Y:S02]  /*4610*/  IMAD.MOV.U32 R71, RZ, RZ, R0 ;  /* 0x000000ffff477224 */ /* 0x000fe400078e0000 */
[----:B------:R-:W-:Y:S02]  /*4620*/  USHF.R.U32.HI UR4, URZ, 0x2, UR42 ;  /* 0x000000023f047899 */ /* 0x000fe4000801162a */
[----:B------:R-:W-:Y:S02]  /*4630*/  UISETP.GT.U32.AND UP1, UPT, UR42, 0x3, UPT ;  /* 0x000000032a00788c */ /* 0x000fe4000bf24070 */
[----:B------:R-:W-:Y:S02]  /*4640*/  ULOP3.LUT UR4, UR4, 0x1, URZ, 0xc0, !UPT ;  /* 0x0000000104047892 */ /* 0x000fe4000f8ec03f */
[----:B------:R-:W-:-:S02]  /*4650*/  UISETP.LT.U32.AND UP1, UPT, UR43, 0x4, UP1 ;  /* 0x000000042b00788c */ /* 0x000fc40008f21070 */
[----:B------:R-:W-:Y:S02]  /*4660*/  UISETP.NE.U32.AND UP0, UPT, UR4, 0x1, UPT ;  /* 0x000000010400788c */ /* 0x000fe4000bf05070 */
[----:B------:R-:W-:Y:S02]  /*4670*/  USEL UR5, URZ, 0x1, !UP1 ;  /* 0x000000013f057887 */ /* 0x000fe4000c800000 */
[----:B------:R-:W-:Y:S02]  /*4680*/  UISETP.GT.U32.AND UP0, UPT, UR43, 0x3, !UP0 ;  /* 0x000000032b00788c */ /* 0x000fe4000c704070 */
[----:B------:R-:W-:Y:S02]  /*4690*/  ULOP3.LUT UR42, UR42, 0x3, URZ, 0xc0, !UPT ;  /* 0x000000032a2a7892 */ /* 0x000fe4000f8ec03f */
[----:B------:R-:W-:-:S04]  /*46a0*/  USEL UR4, URZ, 0x1, !UP0 ;  /* 0x000000013f047887 */ /* 0x000fc8000c000000 */
[----:B------:R-:W-:Y:S01]  /*46b0*/  ULOP3.LUT UR40, UR4, UR40, UR5, 0x96, !UPT ;  /* 0x0000002804287292 */ /* 0x000fe2000f8e9605 */
[----:B------:R-:W-:Y:S11]  /*46c0*/  @P0 BRA `(.L_x_98) ;  /* 0xffffffcc006c0947 */ /* 0x000ff6000383ffff */
[----:B------:R-:W-:Y:S05]  /*46d0*/  EXIT ;  /* 0x000000000000794d */ /* 0x000fea0003800000 */
.L_x_7:
        /* <DEDUP_REMOVED lines=26> */
.L_x_100:
[----:B------:R-:W0:Y:S01]  /*4880*/  LDC.64 R28, c[0x0][0x640] ;  /* 0x00019000ff1c7b82 */ /* 0x000e220000000a00 */
[-CC-:B------:R-:W-:Y:S01]  /*4890*/  SHF.R.U64 R22, R14, R6.reuse, R15.reuse ;  /* 0x000000060e167219 */ /* 0x180fe2000000120f */
[----:B------:R-:W-:Y:S01]  /*48a0*/  IMAD.MOV.U32 R30, RZ, RZ, 0x1 ;  /* 0x00000001ff1e7424 */ /* 0x000fe200078e00ff */
[----:B------:R-:W-:Y:S02]  /*48b0*/  SHF.R.U32.HI R6, RZ, R6, R15 ;  /* 0x00000006ff067219 */ /* 0x000fe4000001160f */
[----:B------:R-:W-:-:S03]  /*48c0*/  IADD3 R13, P0, RZ, -R22, RZ ;  /* 0x80000016ff0d7210 */ /* 0x000fc60007f1e0ff */
[----:B------:R-:W1:Y:S02]  /*48d0*/  LDC R12, c[0x0][0x618] ;  /* 0x00018600ff0c7b82 */ /* 0x000e640000000800 */
[----:B------:R-:W-:-:S04]  /*48e0*/  IMAD.X R11, RZ, RZ, ~R6, P0 ;  /* 0x000000ffff0b7224 */ /* 0x000fc800000e0e06 */
[-C--:B------:R-:W-:Y:S02]  /*48f0*/  IMAD R6, R11, R24.reuse, RZ ;  /* 0x000000180b067224 */ /* 0x080fe400078e02ff */
[----:B------:R-:W2:Y:S01]  /*4900*/  LDC R14, c[0x0][0x608] ;  /* 0x00018200ff0e7b82 */ /* 0x000ea20000000800 */
[----:B------:R-:W-:-:S04]  /*4910*/  IMAD.WIDE.U32 R10, R13, R24, R16 ;  /* 0x000000180d0a7225 */ /* 0x000fc800078e0010 */
[----:B------:R-:W-:-:S03]  /*4920*/  IMAD R13, R13, R25, R6 ;  /* 0x000000190d0d7224 */ /* 0x000fc600078e0206 */
[----:B------:R-:W3:Y:S01]  /*4930*/  LDC R27, c[0x0][0x658] ;  /* 0x00019600ff1b7b82 */ /* 0x000ee20000000800 */
[----:B------:R-:W-:Y:S01]  /*4940*/  IMAD.IADD R11, R11, 0x1, R13 ;  /* 0x000000010b0b7824 */ /* 0x000fe200078e020d */
[----:B0-----:R-:W-:-:S04]  /*4950*/  ISETP.NE.U32.AND P0, PT, R28, RZ, PT ;  /* 0x000000ff1c00720c */ /* 0x001fc80003f05070 */
[----:B------:R-:W-:Y:S02]  /*4960*/  ISETP.NE.AND.EX P0, PT, R29, RZ, PT, P0 ;  /* 0x000000ff1d00720c */ /* 0x000fe40003f05300 */
[----:B------:R-:W0:Y:S01]  /*4970*/  LDC R20, c[0x0][0x600] ;  /* 0x00018000ff147b82 */ /* 0x000e220000000800 */
[-CC-:B-1----:R-:W-:Y:S01]  /*4980*/  SHF.R.U64 R8, R10, R12.reuse, R11.reuse ;  /* 0x0000000c0a087219 */ /* 0x182fe2000000120b */
[----:B------:R-:W-:Y:S01]  /*4990*/  IMAD.MOV.U32 R10, RZ, RZ, -0x1 ;  /* 0xffffffffff0a7424 */ /* 0x000fe200078e00ff */
[----:B------:R-:W-:-:S05]  /*49a0*/  SHF.R.U32.HI R11, RZ, R12, R11 ;  /* 0x0000000cff0b7219 */ /* 0x000fca000001160b */
[----:B------:R-:W1:Y:S01]  /*49b0*/  LDC R24, c[0x0][0x648] ;  /* 0x00019200ff187b82 */ /* 0x000e620000000800 */
[-CC-:B--2---:R-:W-:Y:S02]  /*49c0*/  SHF.R.U64 R21, R8, R14.reuse, R11.reuse ;  /* 0x0000000e08157219 */ /* 0x184fe4000000120b */
[----:B------:R-:W-:-:S05]  /*49d0*/  SHF.R.U32.HI R6, RZ, R14, R11 ;  /* 0x0000000eff067219 */ /* 0x000fca000001160b */
[----:B------:R-:W2:Y:S01]  /*49e0*/  LDC R26, c[0x0][0x638] ;  /* 0x00018e00ff1a7b82 */ /* 0x000ea20000000800 */
[-C--:B---3--:R-:W-:Y:S02]  /*49f0*/  SHF.L.U32 R10, R10, R27.reuse, RZ ;  /* 0x0000001b0a0a7219 */ /* 0x088fe400000006ff */
[-CC-:B------:R-:W-:Y:S02]  /*4a00*/  SHF.R.U64 R25, R21, R27.reuse, R6.reuse ;  /* 0x0000001b15197219 */ /* 0x180fe40000001206 */
[----:B------:R-:W-:Y:S02]  /*4a10*/  LOP3.LUT R32, RZ, R10, RZ, 0x33, !PT ;  /* 0x0000000aff207212 */ /* 0x000fe400078e33ff */
[----:B------:R-:W-:Y:S01]  /*4a20*/  SHF.R.U32.HI R11, RZ, R27, R6 ;  /* 0x0000001bff0b7219 */ /* 0x000fe20000011606 */
[----:B------:R-:W3:Y:S01]  /*4a30*/  LDC R31, c[0x0][0x610] ;  /* 0x00018400ff1f7b82 */ /* 0x000ee20000000800 */
[----:B------:R-:W-:Y:S01]  /*4a40*/  IMAD.MOV.U32 R10, RZ, RZ, R25 ;  /* 0x000000ffff0a7224 */ /* 0x000fe200078e0019 */
[----:B------:R-:W-:Y:S06]  /*4a50*/  @!P0 BRA `(.L_x_101) ;  /* 0x0000000000288947 */ /* 0x000fec0003800000 */
        /* <DEDUP_REMOVED lines=10> */
.L_x_101:
[----:B------:R-:W-:Y:S02]  /*4b00*/  ISETP.NE.AND P0, PT, R2, 0x1, PT ;  /* 0x000000010200780c */ /* 0x000fe40003f05270 */
[----:B-1----:R-:W-:Y:S01]  /*4b10*/  SHF.R.U64 R6, R10, R24, R11 ;  /* 0x000000180a067219 */ /* 0x002fe2000000120b */
[----:B0-----:R-:W-:Y:S01]  /*4b20*/  VIADD R11, R20, 0xffffffff ;  /* 0xffffffff140b7836 */ /* 0x001fe20000000000 */
[----:B------:R-:W-:Y:S02]  /*4b30*/  SHF.L.U32 R30, R30, R27, RZ ;  /* 0x0000001b1e1e7219 */ /* 0x000fe400000006ff */
[----:B------:R-:W-:Y:S01]  /*4b40*/  LOP3.LUT R5, R21, R32, RZ, 0xc0, !PT ;  /* 0x0000002015057212 */ /* 0x000fe200078ec0ff */
[----:B------:R-:W-:-:S04]  /*4b50*/  IMAD.MOV R10, RZ, RZ, -R6 ;  /* 0x000000ffff0a7224 */ /* 0x000fc800078e0a06 */
[----:B------:R-:W-:Y:S01]  /*4b60*/  IMAD R6, R30, R6, R5 ;  /* 0x000000061e067224 */ /* 0x000fe200078e0205 */
[----:B------:R-:W-:Y:S01]  /*4b70*/  LOP3.LUT R5, R8, R11, RZ, 0xc0, !PT ;  /* 0x0000000b08057212 */ /* 0x000fe200078ec0ff */
[----:B------:R-:W-:Y:S02]  /*4b80*/  @P0 IMAD R7, R9, R23, R4 ;  /* 0x0000001709070224 */ /* 0x000fe400078e0204 */
[----:B--2---:R-:W-:Y:S02]  /*4b90*/  IMAD R4, R10, R26, R25 ;  /* 0x0000001a0a047224 */ /* 0x004fe400078e0219 */
[----:B---3--:R-:W-:Y:S02]  /*4ba0*/  IMAD R7, R6, R31, R7 ;  /* 0x0000001f06077224 */ /* 0x008fe400078e0207 */
[----:B------:R-:W-:Y:S02]  /*4bb0*/  IMAD R4, R4, R20, R5 ;  /* 0x0000001404047224 */ /* 0x000fe400078e0205 */
[----:B------:R-:W-:-:S02]  /*4bc0*/  IMAD.MOV.U32 R8, RZ, RZ, 0x1 ;  /* 0x00000001ff087424 */ /* 0x000fc400078e00ff */
[----:B------:R-:W-:Y:S01]  /*4bd0*/  IMAD.MOV.U32 R6, RZ, RZ, R22 ;  /* 0x000000ffff067224 */ /* 0x000fe200078e0016 */
[----:B------:R-:W-:Y:S02]  /*4be0*/  SEL R20, R4, R7, !P0 ;  /* 0x0000000704147207 */ /* 0x000fe40004000000 */
[----:B------:R-:W-:-:S07]  /*4bf0*/  SEL R21, R7, R4, !P0 ;  /* 0x0000000407157207 */ /* 0x000fce0004000000 */
.L_x_99:
[----:B------:R-:W-:-:S08]  /*4c00*/  NOP ;  /* 0x0000000000007918 */ /* 0x000fd00000000000 */
[----:B------:R-:W0:-:S00]  /*4c10*/  USETMAXREG.DEALLOC.CTAPOOL 0x28 ;  /* 0x00000028000079c8 */ /* 0x000e0000080e0500 */
[----:B0-----:R-:W-:-:S13]  /*4c20*/  ISETP.NE.AND P0, PT, R3, RZ, PT ;  /* 0x000000ff0300720c */ /* 0x001fda0003f05270 */
[----:B------:R-:W-:Y:S05]  /*4c30*/  @P0 EXIT ;  /* 0x000000000000094d */ /* 0x000fea0003800000 */
[----:B------:R-:W-:Y:S01]  /*4c40*/  LOP3.LUT P0, RZ, R8, 0xff, RZ, 0xc0, !PT ;  /* 0x000000ff08ff7812 */ /* 0x000fe2000780c0ff */
[----:B------:R-:W-:Y:S02]  /*4c50*/  IMAD.MOV.U32 R3, RZ, RZ, 0x1 ;  /* 0x00000001ff037424 */ /* 0x000fe400078e00ff */
[----:B------:R-:W-:-:S10]  /*4c60*/  IMAD.MOV.U32 R8, RZ, RZ, RZ ;  /* 0x000000ffff087224 */ /* 0x000fd400078e00ff */
[----:B------:R-:W-:Y:S05]  /*4c70*/  @!P0 BRA `(.L_x_102) ;  /* 0x0000000c005c8947 */ /* 0x000fea0003800000 */
[----:B------:R-:W0:Y:S01]  /*4c80*/  LDC R3, c[0x0][0x28c] ;  /* 0x0000a300ff037b82 */ /* 0x000e220000000800 */
[----:B------:R-:W1:Y:S01]  /*4c90*/  S2R R12, SR_CgaCtaId ;  /* 0x00000000000c7919 */ /* 0x000e620000008800 */
[----:B------:R-:W-:Y:S01]  /*4ca0*/  ULDC UR5, c[0x0][0x658] ;  /* 0x0001960000057ab9 */ /* 0x000fe20000000800 */
[----:B------:R-:W-:Y:S01]  /*4cb0*/  UMOV UR6, 0xffffffff ;  /* 0xffffffff00067882 */ /* 0x000fe20000000000 */
[----:B------:R-:W-:Y:S01]  /*4cc0*/  BSSY B0, `(.L_x_102) ;  /* 0x00000d2000007945 */ /* 0x000fe20003800000 */
[----:B------:R-:W-:Y:S01]  /*4cd0*/  USHF.L.U32 UR6, UR6, UR5, URZ ;  /* 0x0000000506067299 */ /* 0x000fe2000800063f */
[----:B------:R-:W-:Y:S01]  /*4ce0*/  IMAD.MOV.U32 R10, RZ, RZ, 0x1 ;  /* 0x00000001ff0a7424 */ /* 0x000fe200078e00ff */
[----:B------:R-:W-:Y:S01]  /*4cf0*/  LOP3.LUT R19, R18, 0x2, RZ, 0xfc, !PT ;  /* 0x0000000212137812 */ /* 0x000fe200078efcff */
[----:B------:R-:W-:Y:S01]  /*4d00*/  IMAD.MOV.U32 R8, RZ, RZ, RZ ;  /* 0x000000ffff087224 */ /* 0x000fe200078e00ff */
[----:B------:R-:W-:Y:S01]  /*4d10*/  ULDC UR4, c[0x0][0x600] ;  /* 0x0001800000047ab9 */ /* 0x000fe20000000800 */
[----:B------:R-:W-:Y:S01]  /*4d20*/  UMOV UR7, 0x1 ;  /* 0x0000000100077882 */ /* 0x000fe20000000000 */
[----:B------:R-:W-:-:S02]  /*4d30*/  UIADD3 UR4, UR4, -0x1, URZ ;  /* 0xffffffff04047890 */ /* 0x000fc4000fffe03f */
[----:B------:R-:W-:Y:S02]  /*4d40*/  USHF.L.U32 UR5, UR7, UR5, URZ ;  /* 0x0000000507057299 */ /* 0x000fe4000800063f */
[----:B------:R-:W-:Y:S01]  /*4d50*/  ULOP3.LUT UR6, URZ, UR6, URZ, 0x33, !UPT ;  /* 0x000000063f067292 */ /* 0x000fe2000f8e333f */
[----:B------:R-:W-:Y:S01]  /*4d60*/  ULDC.64 UR30, c[0x0][0x198] ;  /* 0x00006600001e7ab9 */ /* 0x000fe20000000a00 */
[----:B0-----:R-:W-:-:S05]  /*4d70*/  VIADD R3, R3, 0x3f ;  /* 0x0000003f03037836 */ /* 0x001fca0000000000 */
[----:B------:R-:W-:-:S04]  /*4d80*/  SHF.R.S32.HI R4, RZ, 0x1f, R3 ;  /* 0x0000001fff047819 */ /* 0x000fc80000011403 */
[----:B------:R-:W-:Y:S01]  /*4d90*/  LEA.HI R4, R4, R3, RZ, 0x6 ;  /* 0x0000000304047211 */ /* 0x000fe200078f30ff */
[C---:B-1----:R-:W-:Y:S02]  /*4da0*/  IMAD.SHL.U32 R11, R12.reuse, 0x20, RZ ;  /* 0x000000200c0b7824 */ /* 0x042fe400078e00ff */
[----:B------:R-:W-:Y:S01]  /*4db0*/  IMAD.SHL.U32 R12, R12, 0x400, RZ ;  /* 0x000004000c0c7824 */ /* 0x000fe200078e00ff */
[----:B------:R-:W-:Y:S01]  /*4dc0*/  SHF.R.S32.HI R9, RZ, 0x6, R4 ;  /* 0x00000006ff097819 */ /* 0x000fe20000011404 */
[----:B------:R-:W-:Y:S01]  /*4dd0*/  IMAD.MOV.U32 R3, RZ, RZ, 0x1 ;  /* 0x00000001ff037424 */ /* 0x000fe200078e00ff */
[----:B------:R-:W-:Y:S02]  /*4de0*/  LOP3.LUT R11, R11, 0x20, RZ, 0xc0, !PT ;  /* 0x000000200b0b7812 */ /* 0x000fe400078ec0ff */
[----:B------:R-:W-:Y:S01]  /*4df0*/  LOP3.LUT R12, R12, 0x400, RZ, 0xc0, !PT ;  /* 0x000004000c0c7812 */ /* 0x000fe200078ec0ff */
[----:B------:R-:W-:-:S07]  /*4e00*/  VIADD R13, R9, 0x1 ;  /* 0x00000001090d7836 */ /* 0x000fce0000000000 */
.L_x_113:
[----:B------:R-:W-:-:S03]  /*4e10*/  UMOV UR7, 0xffffffff ;  /* 0xffffffff00077882 */ /* 0x000fc60000000000 */
[----:B------:R-:W-:Y:S05]  /*4e20*/  BRA.DIV UR7, `(.L_x_103) ;  /* 0x0000000e07d87947 */ /* 0x000fea000b800000 */
[----:B------:R-:W-:-:S13]  /*4e30*/  ELECT P6, URZ, PT ;  /* 0x00000000003f782f */ /* 0x000fda00038c0000 */
.L_x_124:
[----:B------:R-:W0:Y:S01]  /*4e40*/  LDC R4, c[0x0][0x28c] ;  /* 0x0000a300ff047b82 */ /* 0x000e220000000800 */
[----:B------:R-:W-:Y:S01]  /*4e50*/  BSSY B1, `(.L_x_104) ;  /* 0x0000044000017945 */ /* 0x000fe20003800000 */
[----:B0-----:R-:W-:-:S13]  /*4e60*/  ISETP.LT.OR P6, PT, R4, 0x1, !P6 ;  /* 0x000000010400780c */ /* 0x001fda00077c1670 */
[----:B------:R-:W-:Y:S05]  /*4e70*/  @P6 BRA `(.L_x_105) ;  /* 0x0000000400046947 */ /* 0x000fea0003800000 */
[----:B------:R-:W-:Y:S02]  /*4e80*/  IMAD.SHL.U32 R21, R21, 0x80, RZ ;  /* 0x0000008015157824 */ /* 0x000fe400078e00ff */
[----:B------:R-:W-:Y:S02]  /*4e90*/  IMAD R20, R20, 0x40, R11 ;  /* 0x0000004014147824 */ /* 0x000fe400078e020b */
[----:B------:R-:W-:Y:S02]  /*4ea0*/  IMAD.MOV.U32 R24, RZ, RZ, RZ ;  /* 0x000000ffff187224 */ /* 0x000fe400078e00ff */
[----:B------:R-:W-:Y:S02]  /*4eb0*/  IMAD.MOV.U32 R4, RZ, RZ, R13 ;  /* 0x000000ffff047224 */ /* 0x000fe400078e000d */
[----:B------:R-:W-:Y:S02]  /*4ec0*/  IMAD.MOV.U32 R5, RZ, RZ, R3 ;  /* 0x000000ffff057224 */ /* 0x000fe400078e0003 */
[----:B------:R-:W-:-:S07]  /*4ed0*/  IMAD.MOV.U32 R7, RZ, RZ, R8 ;  /* 0x000000ffff077224 */ /* 0x000fce00078e0008 */
.L_x_108:
[----:B------:R-:W0:Y:S01]  /*4ee0*/  S2R R15, SR_CgaCtaId ;  /* 0x00000000000f7919 */ /* 0x000e220000008800 */
[----:B------:R-:W-:Y:S02]  /*4ef0*/  MOV R14, 0x400 ;  /* 0x00000400000e7802 */ /* 0x000fe40000000f00 */
[----:B------:R-:W-:Y:S02]  /*4f00*/  ISETP.NE.AND P1, PT, R0, RZ, PT ;  /* 0x000000ff0000720c */ /* 0x000fe40003f25270 */
[----:B0-----:R-:W-:Y:S02]  /*4f10*/  LEA R22, R15, R14, 0x18 ;  /* 0x0000000e0f167211 */ /* 0x001fe400078ec0ff */
[----:B------:R-:W-:-:S09]  /*4f20*/  SHF.L.U32 R14, R5, 0x1f, RZ ;  /* 0x0000001f050e7819 */ /* 0x000fd200000006ff */
[----:B------:R-:W0:Y:S01]  /*4f30*/  @!P1 LDC R15, c[0x0][0x500] ;  /* 0x00014000ff0f9b82 */ /* 0x000e220000000800 */
[----:B------:R-:W-:-:S04]  /*4f40*/  IMAD R23, R7, 0x8, R22 ;  /* 0x0000000807177824 */ /* 0x000fc800078e0216 */
[----:B------:R-:W1:Y:S02]  /*4f50*/  SYNCS.PHASECHK.TRANS64.TRYWAIT P0, [R23+URZ+0x20], R14 ;  /* 0x0000200e170075a7 */ /* 0x000e64000800017f */
[----:B-1----:R-:W-:Y:S05]  /*4f60*/  @!P0 BRA `(.L_x_106) ;  /* 0x0000000c00a88947 */ /* 0x002fea0003800000 */
.L_x_125:
[----:B-1----:R-:W-:Y:S01]  /*4f70*/  PRMT R14, R19, 0x9910, RZ ;  /* 0x00009910130e7816 */ /* 0x002fe200000000ff */
[----:B0-----:R0:W-:Y:S03]  /*4f80*/  @!P1 SYNCS.ARRIVE.TRANS64 RZ, [R23+URZ], R15 ;  /* 0x0000000f17ff99a7 */ /* 0x0011e6000800003f */
[----:B------:R-:W-:-:S13]  /*4f90*/  ISETP.NE.AND P0, PT, R14, 0x2, PT ;  /* 0x000000020e00780c */ /* 0x000fda0003f05270 */
[----:B0-----:R-:W-:Y:S05]  /*4fa0*/  @P0 BRA `(.L_x_107) ;  /* 0x0000000000040947 */ /* 0x001fea0003800000 */
[----:B------:R-:W-:Y:S01]  /*4fb0*/  BPT.TRAP 0x1 ;  /* 0x000000040000795c */ /* 0x000fe20000300000 */
.L_x_107:
[----:B------:R-:W-:Y:S01]  /*4fc0*/  IMAD R14, R7, 0x8000, R22 ;  /* 0x00008000070e7824 */ /* 0x000fe200078e0216 */
[----:B------:R-:W-:Y:S01]  /*4fd0*/  R2UR UR34, R24 ;  /* 0x00000000182272ca */ /* 0x000fe200000e0000 */
[----:B------:R-:W-:Y:S01]  /*4fe0*/  VIADD R4, R4, 0xffffffff ;  /* 0xffffffff04047836 */ /* 0x000fe20000000000 */
[----:B------:R-:W-:Y:S01]  /*4ff0*/  R2UR UR33, R23 ;  /* 0x00000000172172ca */ /* 0x000fe200000e0000 */
[----:B------:R-:W-:Y:S01]  /*5000*/  UIADD3 UR14, UP0, UR30, 0xf0, URZ ;  /* 0x000000f01e0e7890 */ /* 0x000fe2000ff1e03f */
[----:B------:R-:W-:Y:S01]  /*5010*/  R2UR UR24, R14 ;  /* 0x000000000e1872ca */ /* 0x000fe200000e0000 */
[----:B------:R-:W-:Y:S01]  /*5020*/  IMAD R14, R7, 0x1000, R12 ;  /* 0x00001000070e7824 */ /* 0x000fe200078e020c */
[----:B------:R-:W-:Y:S01]  /*5030*/  R2UR UR36, R6 ;  /* 0x00000000062472ca */ /* 0x000fe200000e0000 */
[----:B------:R-:W-:Y:S01]  /*5040*/  UIADD3 UR42, UP1, UR30, 0x1f0, URZ ;  /* 0x000001f01e2a7890 */ /* 0x000fe2000ff3e03f */
[----:B------:R-:W-:Y:S01]  /*5050*/  R2UR UR35, R21 ;  /* 0x00000000152372ca */ /* 0x000fe200000e0000 */
[----:B------:R-:W-:Y:S01]  /*5060*/  IMAD R14, R14, 0x4, R22 ;  /* 0x000000040e0e7824 */ /* 0x000fe200078e0216 */
[----:B------:R-:W-:Y:S01]  /*5070*/  R2UR UR19, R20 ;  /* 0x00000000141372ca */ /* 0x000fe200000e0000 */
[----:B------:R-:W-:Y:S01]  /*5080*/  UIADD3.X UR15, URZ, UR31, URZ, UP0, !UPT ;  /* 0x0000001f3f0f7290 */ /* 0x000fe200087fe43f */
[----:B------:R-:W-:Y:S01]  /*5090*/  ISETP.GT.AND P1, PT, R4, 0x1, PT ;  /* 0x000000010400780c */ /* 0x000fe20003f24270 */
[----:B------:R-:W-:Y:S01]  /*50a0*/  UIADD3 UR26, UR34, 0x20, URZ ;  /* 0x00000020221a7890 */ /* 0x000fe2000fffe03f */
[----:B------:R-:W-:Y:S01]  /*50b0*/  R2UR UR8, R14 ;  /* 0x000000000e0872ca */ /* 0x000fe200000e0000 */
[----:B------:R-:W-:Y:S01]  /*50c0*/  UIADD3.X UR43, URZ, UR31, URZ, UP1, !UPT ;  /* 0x0000001f3f2b7290 */ /* 0x000fe20008ffe43f */
[----:B------:R-:W-:Y:S01]  /*50d0*/  VIADD R7, R7, 0x1 ;  /* 0x0000000107077836 */ /* 0x000fe20000000000 */
[----:B------:R-:W-:Y:S01]  /*50e0*/  UIADD3 UR32, UR24, 0x100, URZ ;  /* 0x0000010018207890 */ /* 0x000fe2000fffe03f */
[----:B------:R-:W-:Y:S01]  /*50f0*/  VIADD R24, R24, 0x40 ;  /* 0x0000004018187836 */ /* 0x000fe20000000000 */
[----:B------:R-:W-:Y:S01]  /*5100*/  UIADD3 UR24, UR24, 0x4100, URZ ;  /* 0x0000410018187890 */ /* 0x000fe2000fffe03f */
[----:B------:R-:W-:Y:S01]  /*5110*/  UMOV UR22, 0x0 ;  /* 0x0000000000167882 */ /* 0x000fe20000000000 */
[----:B------:R-:W-:Y:S01]  /*5120*/  UMOV UR23, 0x10000000 ;  /* 0x1000000000177882 */ /* 0x000fe20000000000 */
[----:B------:R-:W-:Y:S01]  /*5130*/  ISETP.NE.AND P0, PT, R7, 0x4, PT ;  /* 0x000000040700780c */ /* 0x000fe20003f05270 */
[----:B------:R-:W-:Y:S01]  /*5140*/  UMOV UR25, UR33 ;  /* 0x0000002100197c82 */ /* 0x000fe20008000000 */
[----:B------:R-:W-:Y:S01]  /*5150*/  UMOV UR28, UR36 ;  /* 0x00000024001c7c82 */ /* 0x000fe20008000000 */
[----:B------:R-:W-:-:S02]  /*5160*/  UMOV UR27, UR35 ;  /* 0x00000023001b7c82 */ /* 0x000fc40008000000 */
[----:B------:R-:W-:Y:S01]  /*5170*/  UIADD3 UR16, UR8, 0x20100, URZ ;  /* 0x0002010008107890 */ /* 0x000fe2000fffe03f */
[----:B------:R0:W-:Y:S01]  /*5180*/  UTMALDG.3D [UR32], [UR14], desc[UR22] ;  /* 0x000016200e0075b4 */ /* 0x0001e20008011000 */
[----:B------:R-:W-:Y:S01]  /*5190*/  UIADD3 UR8, UR8, 0x22100, URZ ;  /* 0x0002210008087890 */ /* 0x000fe2000fffe03f */
[----:B------:R-:W-:Y:S01]  /*51a0*/  SEL R14, RZ, 0x1, P0 ;  /* 0x00000001ff0e7807 */ /* 0x000fe20000000000 */
[----:B------:R-:W-:Y:S01]  /*51b0*/  UMOV UR7, 0x30000 ;  /* 0x0003000000077882 */ /* 0x000fe20000000000 */
[----:B------:R-:W-:Y:S01]  /*51c0*/  UMOV UR17, UR33 ;  /* 0x0000002100117c82 */ /* 0x000fe20008000000 */
[----:B------:R-:W-:Y:S01]  /*51d0*/  UMOV UR18, UR34 ;  /* 0x0000002200127c82 */ /* 0x000fe20008000000 */
[----:B------:R-:W-:Y:S01]  /*51e0*/  UMOV UR20, UR36 ;  /* 0x0000002400147c82 */ /* 0x000fe20008000000 */
[----:B------:R-:W-:Y:S01]  /*51f0*/  UMOV UR9, UR33 ;  /* 0x0000002100097c82 */ /* 0x000fe20008000000 */
[----:B------:R-:W-:Y:S01]  /*5200*/  UMOV UR11, UR19 ;  /* 0x00000013000b7c82 */ /* 0x000fe20008000000 */
[----:B------:R-:W-:Y:S01]  /*5210*/  UMOV UR12, UR36 ;  /* 0x00000024000c7c82 */ /* 0x000fe20008000000 */
[----:B------:R0:W-:Y:S01]  /*5220*/  UTMALDG.3D [UR24], [UR14], desc[UR22] ;  /* 0x000016180e0075b4 */ /* 0x0001e20008011000 */
[----:B------:R-:W-:Y:S01]  /*5230*/  UMOV UR10, UR26 ;  /* 0x0000001a000a7c82 */ /* 0x000fe20008000000 */
[----:B------:R-:W-:-:S02]  /*5240*/  LOP3.LUT R5, R5, R14, RZ, 0x3c, !PT ;  /* 0x0000000e05057212 */ /* 0x000fc400078e3cff */
[----:B------:R-:W-:Y:S01]  /*5250*/  SEL R7, R7, RZ, P0 ;  /* 0x000000ff07077207 */ /* 0x000fe20000000000 */
[----:B------:R0:W-:Y:S01]  /*5260*/  UTMALDG.3D.MULTICAST [UR16], [UR42], UR7, desc[UR22] ;  /* 0x000016102a0073b4 */ /* 0x0001e20008011807 */
[----:B------:R0:W-:Y:S02]  /*5270*/  UTMALDG.3D.MULTICAST [UR8], [UR42], UR7, desc[UR22] ;  /* 0x000016082a0073b4 */ /* 0x0001e40008011807 */
[----:B0-----:R-:W-:Y:S05]  /*5280*/  @P1 BRA `(.L_x_108) ;  /* 0xfffffffc00141947 */ /* 0x001fea000383ffff */
.L_x_105:
[----:B------:R-:W-:Y:S05]  /*5290*/  BSYNC B1 ;  /* 0x0000000000017941 */ /* 0x000fea0003800000 */
.L_x_104:
[----:B------:R-:W-:Y:S01]  /*52a0*/  LOP3.LUT P1, RZ, R10, 0xff, RZ, 0xc0, !PT ;  /* 0x000000ff0aff7812 */ /* 0x000fe2000782c0ff */
[----:B------:R-:W-:Y:S01]  /*52b0*/  IMAD.IADD R8, R9, 0x1, R8 ;  /* 0x0000000109087824 */ /* 0x000fe200078e0208 */
[----:B------:R-:W-:Y:S01]  /*52c0*/  IADD3 R16, P2, R16, UR38, RZ ;  /* 0x0000002610107c10 */ /* 0x000fe2000ff5e0ff */
[----:B------:R-:W-:Y:S01]  /*52d0*/  ULDC.64 UR8, c[0x0][0x650] ;  /* 0x0001940000087ab9 */ /* 0x000fe20000000a00 */
[----:B------:R-:W-:Y:S01]  /*52e0*/  BSSY B1, `(.L_x_109) ;  /* 0x000006d000017945 */ /* 0x000fe20003800000 */
[----:B------:R-:W-:Y:S01]  /*52f0*/  IMAD.MOV.U32 R21, RZ, RZ, -0x1 ;  /* 0xffffffffff157424 */ /* 0x000fe200078e00ff */
[----:B------:R-:W-:Y:S01]  /*5300*/  SHF.R.U32.HI R4, RZ, 0x2, R8 ;  /* 0x00000002ff047819 */ /* 0x000fe20000011608 */
[----:B------:R-:W-:Y:S01]  /*5310*/  IMAD.MOV.U32 R20, RZ, RZ, -0x1 ;  /* 0xffffffffff147424 */ /* 0x000fe200078e00ff */
[----:B------:R-:W-:Y:S02]  /*5320*/  ISETP.GT.U32.AND P0, PT, R8, 0x3, PT ;  /* 0x000000030800780c */ /* 0x000fe40003f04070 */
[----:B------:R-:W-:-:S02]  /*5330*/  LOP3.LUT R4, R4, 0x1, RZ, 0xc0, !PT ;  /* 0x0000000104047812 */ /* 0x000fc400078ec0ff */
[----:B------:R-:W-:Y:S01]  /*5340*/  ISETP.LT.U32.AND P0, PT, R9, 0x4, P0 ;  /* 0x000000040900780c */ /* 0x000fe20000701070 */
[----:B------:R-:W0:Y:S01]  /*5350*/  @P1 S2R R6, SR_CgaCtaId ;  /* 0x0000000000061919 */ /* 0x000e220000008800 */
[----:B------:R-:W-:Y:S02]  /*5360*/  @P1 MOV R5, 0x400 ;  /* 0x0000040000051802 */ /* 0x000fe40000000f00 */
[----:B------:R-:W-:Y:S02]  /*5370*/  IADD3.X R17, R17, UR41, RZ, P2, !PT ;  /* 0x0000002911117c10 */ /* 0x000fe400097fe4ff */
[----:B------:R-:W-:Y:S02]  /*5380*/  ISETP.GE.U32.AND P2, PT, R16, UR8, PT ;  /* 0x0000000810007c0c */ /* 0x000fe4000bf46070 */
[----:B------:R-:W-:Y:S02]  /*5390*/  LOP3.LUT R8, R8, 0x3, RZ, 0xc0, !PT ;  /* 0x0000000308087812 */ /* 0x000fe400078ec0ff */
[----:B------:R-:W-:-:S02]  /*53a0*/  PRMT R10, RZ, 0x7610, R10 ;  /* 0x00007610ff0a7816 */ /* 0x000fc4000000000a */
[----:B0-----:R-:W-:Y:S01]  /*53b0*/  @P1 LEA R5, R6, R5, 0x18 ;  /* 0x0000000506051211 */ /* 0x001fe200078ec0ff */
[----:B------:R-:W-:-:S03]  /*53c0*/  IMAD.MOV.U32 R6, RZ, RZ, -0x1 ;  /* 0xffffffffff067424 */ /* 0x000fc600078e00ff */
[----:B------:R0:W-:Y:S01]  /*53d0*/  @P1 SYNCS.ARRIVE.TRANS64.A1T0 RZ, [R5+URZ+0x58], RZ ;  /* 0x000058ff05ff19a7 */ /* 0x0001e2000810003f */
[----:B------:R-:W-:Y:S02]  /*53e0*/  ISETP.NE.U32.AND P1, PT, R4, 0x1, PT ;  /* 0x000000010400780c */ /* 0x000fe40003f25070 */
[----:B------:R-:W-:Y:S02]  /*53f0*/  SEL R4, RZ, 0x1, !P0 ;  /* 0x00000001ff047807 */ /* 0x000fe40004000000 */
[----:B------:R-:W-:Y:S02]  /*5400*/  ISETP.GE.U32.AND.EX P0, PT, R17, UR9, PT, P2 ;  /* 0x0000000911007c0c */ /* 0x000fe4000bf06120 */
[----:B------:R-:W-:-:S04]  /*5410*/  ISETP.GT.U32.AND P1, PT, R9, 0x3, !P1 ;  /* 0x000000030900780c */ /* 0x000fc80004f24070 */
[----:B0-----:R-:W-:-:S04]  /*5420*/  SEL R5, RZ, 0x1, !P1 ;  /* 0x00000001ff057807 */ /* 0x001fc80004800000 */
[--C-:B------:R-:W-:Y:S02]  /*5430*/  LOP3.LUT R3, R5, R3, R4.reuse, 0x96, !PT ;  /* 0x0000000305037212 */ /* 0x100fe400078e9604 */
[----:B------:R-:W-:Y:S01]  /*5440*/  PRMT R4, RZ, 0x7610, R4 ;  /* 0x00007610ff047816 */ /* 0x000fe20000000004 */
[----:B------:R-:W-:Y:S06]  /*5450*/  @P0 BRA `(.L_x_110) ;  /* 0x0000000400540947 */ /* 0x000fec0003800000 */
[----:B------:R-:W0:Y:S01]  /*5460*/  S2R R15, SR_CTAID.X ;  /* 0x00000000000f7919 */ /* 0x000e220000002500 */
[----:B------:R-:W-:Y:S01]  /*5470*/  ULDC.64 UR8, c[0x0][0x628] ;  /* 0x00018a0000087ab9 */ /* 0x000fe20000000a00 */
[----:B------:R-:W-:Y:S01]  /*5480*/  ULDC UR10, c[0x0][0x630] ;  /* 0x00018c00000a7ab9 */ /* 0x000fe20000000800 */
[----:B------:R-:W-:Y:S01]  /*5490*/  ISETP.NE.U32.AND P0, PT, RZ, UR8, PT ;  /* 0x00000008ff007c0c */ /* 0x000fe2000bf05070 */
[----:B------:R-:W1:Y:S01]  /*54a0*/  S2R R20, SR_CTAID.Y ;  /* 0x0000000000147919 */ /* 0x000e620000002600 */
[----:B------:R-:W-:Y:S01]  /*54b0*/  ULDC UR11, c[0x0][0x150] ;  /* 0x00005400000b7ab9 */ /* 0x000fe20000000800 */
[----:B------:R-:W-:Y:S01]  /*54c0*/  IMAD.MOV.U32 R4, RZ, RZ, R16 ;  /* 0x000000ffff047224 */ /* 0x000fe200078e0010 */
[----:B------:R-:W-:Y:S01]  /*54d0*/  ISETP.NE.AND.EX P0, PT, RZ, UR9, PT, P0 ;  /* 0x00000009ff007c0c */ /* 0x000fe2000bf05300 */
[----:B------:R-:W-:Y:S01]  /*54e0*/  IMAD.MOV.U32 R5, RZ, RZ, R17 ;  /* 0x000000ffff057224 */ /* 0x000fe200078e0011 */
[----:B0-----:R-:W-:-:S11]  /*54f0*/  I2FP.F32.U32 R22, R15 ;  /* 0x0000000f00167245 */ /* 0x001fd60000201000 */
[----:B------:R-:W-:Y:S05]  /*5500*/  @!P0 BRA `(.L_x_111) ;  /* 0x0000000000288947 */ /* 0x000fea0003800000 */
[----:B------:R-:W-:Y:S02]  /*5510*/  ULDC UR7, c[0x0][0x634] ;  /* 0x00018d0000077ab9 */ /* 0x000fe40000000800 */
[----:B------:R-:W-:-:S05]  /*5520*/  IADD3 R5, P0, R16, UR7, RZ ;  /* 0x0000000710057c10 */ /* 0x000fca000ff1e0ff */
[----:B------:R-:W-:-:S04]  /*5530*/  IMAD.X R21, RZ, RZ, R17, P0 ;  /* 0x000000ffff157224 */ /* 0x000fc800000e0611 */
[----:B------:R-:W-:-:S04]  /*5540*/  IMAD.WIDE.U32 R6, R21, UR8, RZ ;  /* 0x0000000815067c25 */ /* 0x000fc8000f8e00ff */
[----:B------:R-:W-:-:S04]  /*5550*/  IMAD.WIDE.U32 R6, P0, R5, UR9, R6 ;  /* 0x0000000905067c25 */ /* 0x000fc8000f800006 */
[----:B------:R-:W-:-:S04]  /*5560*/  IMAD.WIDE.U32 R4, R5, UR8, RZ ;  /* 0x0000000805047c25 */ /* 0x000fc8000f8e00ff */
[----:B------:R-:W-:Y:S01]  /*5570*/  IMAD.MOV.U32 R4, RZ, RZ, R7 ;  /* 0x000000ffff047224 */ /* 0x000fe200078e0007 */
[----:B------:R-:W-:Y:S01]  /*5580*/  IADD3 RZ, P1, R5, R6, RZ ;  /* 0x0000000605ff7210 */ /* 0x000fe20007f3e0ff */
[----:B------:R-:W-:-:S04]  /*5590*/  IMAD.X R5, RZ, RZ, RZ, P0 ;  /* 0x000000ffff057224 */ /* 0x000fc800000e06ff */
[----:B------:R-:W-:-:S08]  /*55a0*/  IMAD.WIDE.U32.X R4, R21, UR9, R4, P1 ;  /* 0x0000000915047c25 */ /* 0x000fd000088e0404 */
.L_x_111:
[--C-:B------:R-:W-:Y:S01]  /*55b0*/  SHF.R.U64 R14, R4, UR10, R5.reuse ;  /* 0x0000000a040e7c19 */ /* 0x100fe20008001205 */
[----:B------:R-:W-:Y:S01]  /*55c0*/  FMUL R22, R22, UR11 ;  /* 0x0000000b16167c20 */ /* 0x000fe20008400000 */
[----:B------:R-:W-:Y:S01]  /*55d0*/  SHF.R.U32.HI R4, RZ, UR10, R5 ;  /* 0x0000000aff047c19 */ /* 0x000fe20008011605 */
[----:B------:R-:W0:Y:S01]  /*55e0*/  LDC R6, c[0x0][0x144] ;  /* 0x00005100ff067b82 */ /* 0x000e220000000800 */
[----:B------:R-:W-:Y:S01]  /*55f0*/  IADD3 R5, P0, RZ, -R14, RZ ;  /* 0x8000000eff057210 */ /* 0x000fe20007f1e0ff */
[----:B------:R-:W-:Y:S01]  /*5600*/  ULDC UR7, c[0x0][0x154] ;  /* 0x0000550000077ab9 */ /* 0x000fe20000000800 */
[----:B-1----:R-:W-:Y:S01]  /*5610*/  I2FP.F32.U32 R7, R20 ;  /* 0x0000001400077245 */ /* 0x002fe20000201000 */
[----:B------:R-:W1:Y:S01]  /*5620*/  F2I.U32.TRUNC.NTZ R22, R22 ;  /* 0x0000001600167305 */ /* 0x000e62000020f000 */
[----:B------:R-:W-:Y:S01]  /*5630*/  ULDC.64 UR8, c[0x0][0x620] ;  /* 0x0001880000087ab9 */ /* 0x000fe20000000a00 */
[----:B------:R-:W-:Y:S01]  /*5640*/  IMAD.X R4, RZ, RZ, ~R4, P0 ;  /* 0x000000ffff047224 */ /* 0x000fe200000e0e04 */
[----:B------:R-:W-:Y:S01]  /*5650*/  ISETP.NE.AND P2, PT, R2, 0x1, PT ;  /* 0x000000010200780c */ /* 0x000fe20003f45270 */
[----:B------:R-:W-:Y:S01]  /*5660*/  FMUL R23, R7, UR7 ;  /* 0x0000000707177c20 */ /* 0x000fe20008400000 */
[----:B------:R-:W2:Y:S01]  /*5670*/  LDC R25, c[0x0][0x148] ;  /* 0x00005200ff197b82 */ /* 0x000ea20000000800 */
[----:B------:R-:W-:Y:S01]  /*5680*/  IMAD R4, R4, UR8, RZ ;  /* 0x0000000804047c24 */ /* 0x000fe2000f8e02ff */
[----:B------:R-:W-:-:S03]  /*5690*/  ULDC UR7, c[0x0][0x618] ;  /* 0x0001860000077ab9 */ /* 0x000fc60000000800 */
[----:B------:R-:W3:Y:S01]  /*56a0*/  F2I.U32.TRUNC.NTZ R23, R23 ;  /* 0x0000001700177305 */ /* 0x000ee2000020f000 */
[C---:B------:R-:W-:Y:S02]  /*56b0*/  IMAD R7, R5.reuse, UR9, R4 ;  /* 0x0000000905077c24 */ /* 0x040fe4000f8e0204 */
[----:B------:R-:W-:Y:S01]  /*56c0*/  IMAD.WIDE.U32 R4, R5, UR8, R16 ;  /* 0x0000000805047c25 */ /* 0x000fe2000f8e0010 */
[----:B------:R-:W-:Y:S02]  /*56d0*/  ULDC.64 UR8, c[0x0][0x640] ;  /* 0x0001900000087ab9 */ /* 0x000fe40000000a00 */
[----:B------:R-:W-:Y:S01]  /*56e0*/  ISETP.NE.U32.AND P0, PT, RZ, UR8, PT ;  /* 0x00000008ff007c0c */ /* 0x000fe2000bf05070 */
[----:B------:R-:W-:Y:S02]  /*56f0*/  IMAD.IADD R5, R5, 0x1, R7 ;  /* 0x0000000105057824 */ /* 0x000fe400078e0207 */
[----:B-1----:R-:W-:Y:S01]  /*5700*/  IMAD.MOV R22, RZ, RZ, -R22 ;  /* 0x000000ffff167224 */ /* 0x002fe200078e0a16 */
[----:B------:R-:W-:-:S02]  /*5710*/  ISETP.NE.AND.EX P0, PT, RZ, UR9, PT, P0 ;  /* 0x00000009ff007c0c */ /* 0x000fc4000bf05300 */
[----:B------:R-:W-:Y:S01]  /*5720*/  SHF.R.U64 R21, R4, UR7, R5 ;  /* 0x0000000704157c19 */ /* 0x000fe20008001205 */
[----:B0-----:R-:W-:Y:S01]  /*5730*/  IMAD R15, R6, R22, R15 ;  /* 0x00000016060f7224 */ /* 0x001fe200078e020f */
[----:B------:R-:W-:Y:S01]  /*5740*/  SHF.R.U32.HI R4, RZ, UR7, R5 ;  /* 0x00000007ff047c19 */ /* 0x000fe20008011605 */
[----:B------:R-:W-:Y:S01]  /*5750*/  ULDC UR7, c[0x0][0x608] ;  /* 0x0001820000077ab9 */ /* 0x000fe20000000800 */
[----:B---3--:R-:W-:Y:S02]  /*5760*/  IMAD.MOV R6, RZ, RZ, -R23 ;  /* 0x000000ffff067224 */ /* 0x008fe400078e0a17 */
[--C-:B------:R-:W-:Y:S02]  /*5770*/  SHF.R.U64 R22, R21, UR7, R4.reuse ;  /* 0x0000000715167c19 */ /* 0x100fe40008001204 */
[----:B------:R-:W-:Y:S01]  /*5780*/  SHF.R.U32.HI R5, RZ, UR7, R4 ;  /* 0x00000007ff057c19 */ /* 0x000fe20008011604 */
[----:B------:R-:W-:Y:S01]  /*5790*/  ULDC UR7, c[0x0][0x658] ;  /* 0x0001960000077ab9 */ /* 0x000fe20000000800 */
[----:B--2---:R-:W-:-:S02]  /*57a0*/  @P2 IMAD R15, R25, R6, R20 ;  /* 0x00000006190f2224 */ /* 0x004fc400078e0214 */
[--C-:B------:R-:W-:Y:S02]  /*57b0*/  SHF.R.U64 R20, R22, UR7, R5.reuse ;  /* 0x0000000716147c19 */ /* 0x100fe40008001205 */
[----:B------:R-:W-:-:S03]  /*57c0*/  SHF.R.U32.HI R23, RZ, UR7, R5 ;  /* 0x00000007ff177c19 */ /* 0x000fc60008011605 */
[----:B------:R-:W-:Y:S02]  /*57d0*/  IMAD.MOV.U32 R6, RZ, RZ, R20 ;  /* 0x000000ffff067224 */ /* 0x000fe400078e0014 */
[----:B------:R-:W-:Y:S01]  /*57e0*/  IMAD.MOV.U32 R5, RZ, RZ, R23 ;  /* 0x000000ffff057224 */ /* 0x000fe200078e0017 */
[----:B------:R-:W-:Y:S06]  /*57f0*/  @!P0 BRA `(.L_x_112) ;  /* 0x00000000002c8947 */ /* 0x000fec0003800000 */
        /* <DEDUP_REMOVED lines=9> */
[----:B------:R-:W-:-:S04]  /*5890*/  IMAD.WIDE.U32.X R4, R23, UR9, R4, P1 ;  /* 0x0000000917047c25 */ /* 0x000fc800088e0404 */
[----:B------:R-:W-:-:S07]  /*58a0*/  IMAD.MOV.U32 R6, RZ, RZ, R4 ;  /* 0x000000ffff067224 */ /* 0x000fce00078e0004 */
.L_x_112:
[----:B------:R-:W-:Y:S01]  /*58b0*/  ULDC UR7, c[0x0][0x648] ;  /* 0x0001920000077ab9 */ /* 0x000fe20000000800 */
[----:B------:R-:W-:Y:S01]  /*58c0*/  LOP3.LUT R4, R22, UR6, RZ, 0xc0, !PT ;  /* 0x0000000616047c12 */ /* 0x000fe2000f8ec0ff */
[----:B------:R-:W-:Y:S01]  /*58d0*/  ULDC UR8, c[0x0][0x610] ;  /* 0x0001840000087ab9 */ /* 0x000fe20000000800 */
[----:B------:R-:W-:Y:S01]  /*58e0*/  SHF.R.U64 R5, R6, UR7, R5 ;  /* 0x0000000706057c19 */ /* 0x000fe20008001205 */
[----:B------:R-:W-:Y:S01]  /*58f0*/  ULDC UR7, c[0x0][0x638] ;  /* 0x00018e0000077ab9 */ /* 0x000fe20000000800 */
[----:B------:R-:W-:-:S03]  /*5900*/  LOP3.LUT R21, R21, UR4, RZ, 0xc0, !PT ;  /* 0x0000000415157c12 */ /* 0x000fc6000f8ec0ff */
[----:B------:R-:W-:Y:S02]  /*5910*/  IMAD.MOV R7, RZ, RZ, -R5 ;  /* 0x000000ffff077224 */ /* 0x000fe400078e0a05 */
[----:B------:R-:W-:Y:S02]  /*5920*/  IMAD R4, R5, UR5, R4 ;  /* 0x0000000505047c24 */ /* 0x000fe4000f8e0204 */
[----:B------:R-:W-:Y:S01]  /*5930*/  IMAD R20, R7, UR7, R20 ;  /* 0x0000000707147c24 */ /* 0x000fe2000f8e0214 */
[----:B------:R-:W-:Y:S01]  /*5940*/  ULDC UR7, c[0x0][0x600] ;  /* 0x0001800000077ab9 */ /* 0x000fe20000000800 */
[----:B------:R-:W-:Y:S02]  /*5950*/  IMAD R15, R4, UR8, R15 ;  /* 0x00000008040f7c24 */ /* 0x000fe4000f8e020f */
[----:B------:R-:W-:Y:S02]  /*5960*/  IMAD R6, R20, UR7, R21 ;  /* 0x0000000714067c24 */ /* 0x000fe4000f8e0215 */
[----:B------:R-:W-:-:S03]  /*5970*/  IMAD.MOV.U32 R4, RZ, RZ, 0x1 ;  /* 0x00000001ff047424 */ /* 0x000fc600078e00ff */
[----:B------:R-:W-:Y:S02]  /*5980*/  SEL R20, R6, R15, !P2 ;  /* 0x0000000f06147207 */ /* 0x000fe40005000000 */
[----:B------:R-:W-:Y:S01]  /*5990*/  SEL R21, R15, R6, !P2 ;  /* 0x000000060f157207 */ /* 0x000fe20005000000 */
[----:B------:R-:W-:-:S07]  /*59a0*/  IMAD.MOV.U32 R6, RZ, RZ, R14 ;  /* 0x000000ffff067224 */ /* 0x000fce00078e000e */
.L_x_110:
[----:B------:R-:W-:Y:S05]  /*59b0*/  BSYNC B1 ;  /* 0x0000000000017941 */ /* 0x000fea0003800000 */
.L_x_109:
[----:B------:R-:W-:-:S13]  /*59c0*/  LOP3.LUT P0, RZ, R4, 0xff, RZ, 0xc0, !PT ;  /* 0x000000ff04ff7812 */ /* 0x000fda000780c0ff */
[----:B------:R-:W-:Y:S05]  /*59d0*/  @P0 BRA `(.L_x_113) ;  /* 0xfffffff4000c0947 */ /* 0x000fea000383ffff */
[----:B------:R-:W-:Y:S05]  /*59e0*/  BSYNC B0 ;  /* 0x0000000000007941 */ /* 0x000fea0003800000 */
.L_x_102:
[----:B------:R-:W-:-:S03]  /*59f0*/  UMOV UR7, 0xffffffff ;  /* 0xffffffff00077882 */ /* 0x000fc60000000000 */
[----:B------:R-:W-:Y:S05]  /*5a00*/  BRA.DIV UR7, `(.L_x_114) ;  /* 0x0000000607147947 */ /* 0x000fea000b800000 */
[----:B------:R-:W-:-:S13]  /*5a10*/  ELECT P6, URZ, PT ;  /* 0x00000000003f782f */ /* 0x000fda00038c0000 */
.L_x_128:
[----:B------:R-:W-:Y:S04]  /*5a20*/  BSSY B0, `(.L_x_115) ;  /* 0x000002b000007945 */ /* 0x000fe80003800000 */
[----:B------:R-:W-:Y:S05]  /*5a30*/  @!P6 BRA `(.L_x_116) ;  /* 0x0000000000a4e947 */ /* 0x000fea0003800000 */
[----:B------:R-:W-:-:S04]  /*5a40*/  LOP3.LUT R18, R18, 0x2, RZ, 0xfc, !PT ;  /* 0x0000000212127812 */ /* 0x000fc800078efcff */
[----:B------:R-:W-:-:S13]  /*5a50*/  ISETP.NE.AND P0, PT, R18, 0x3, PT ;  /* 0x000000031200780c */ /* 0x000fda0003f05270 */
[----:B------:R-:W-:Y:S05]  /*5a60*/  @!P0 BRA `(.L_x_117) ;  /* 0x0000000000048947 */ /* 0x000fea0003800000 */
[----:B------:R-:W-:Y:S01]  /*5a70*/  BPT.TRAP 0x1 ;  /* 0x000000040000795c */ /* 0x000fe20000300000 */
.L_x_117:
[----:B------:R-:W0:Y:S01]  /*5a80*/  S2R R5, SR_CgaCtaId ;  /* 0x0000000000057919 */ /* 0x000e220000008800 */
[----:B------:R-:W-:Y:S02]  /*5a90*/  MOV R0, 0x400 ;  /* 0x0000040000007802 */ /* 0x000fe40000000f00 */
[----:B------:R-:W-:Y:S02]  /*5aa0*/  SHF.L.U32 R2, R3, 0x1f, RZ ;  /* 0x0000001f03027819 */ /* 0x000fe400000006ff */
[----:B0-----:R-:W-:-:S05]  /*5ab0*/  LEA R5, R5, R0, 0x18 ;  /* 0x0000000005057211 */ /* 0x001fca00078ec0ff */
[----:B------:R-:W-:-:S04]  /*5ac0*/  VIADD R5, R5, 0x20 ;  /* 0x0000002005057836 */ /* 0x000fc80000000000 */
[C---:B------:R-:W-:Y:S02]  /*5ad0*/  IMAD R7, R8.reuse, 0x8, R5 ;  /* 0x0000000808077824 */ /* 0x040fe400078e0205 */
[----:B------:R-:W-:Y:S02]  /*5ae0*/  VIADD R8, R8, 0x1 ;  /* 0x0000000108087836 */ /* 0x000fe40000000000 */
[----:B------:R-:W0:Y:S03]  /*5af0*/  SYNCS.PHASECHK.TRANS64.TRYWAIT P0, [R7+URZ], R2 ;  /* 0x00000002070075a7 */ /* 0x000e26000800017f */
[----:B------:R-:W-:-:S04]  /*5b00*/  ISETP.NE.AND P1, PT, R8, 0x4, PT ;  /* 0x000000040800780c */ /* 0x000fc80003f25270 */
[----:B------:R-:W-:Y:S02]  /*5b10*/  SEL R0, RZ, 0x1, P1 ;  /* 0x00000001ff007807 */ /* 0x000fe40000800000 */
[----:B------:R-:W-:Y:S02]  /*5b20*/  SEL R8, R8, RZ, P1 ;  /* 0x000000ff08087207 */ /* 0x000fe40000800000 */
[----:B------:R-:W-:-:S03]  /*5b30*/  LOP3.LUT R9, R3, R0, RZ, 0x3c, !PT ;  /* 0x0000000003097212 */ /* 0x000fc600078e3cff */
[----:B------:R-:W-:Y:S01]  /*5b40*/  IMAD R6, R8, 0x8, R5 ;  /* 0x0000000808067824 */ /* 0x000fe200078e0205 */
[----:B------:R-:W-:Y:S01]  /*5b50*/  SHF.L.U32 R3, R9, 0x1f, RZ ;  /* 0x0000001f09037819 */ /* 0x000fe200000006ff */
[----:B0-----:R-:W-:Y:S06]  /*5b60*/  @!P0 BRA `(.L_x_118) ;  /* 0x0000000000dc8947 */ /* 0x001fec0003800000 */
.L_x_129:
[----:B------:R-:W1:Y:S01]  /*5b70*/  SYNCS.PHASECHK.TRANS64.TRYWAIT P0, [R6+URZ], R3 ;  /* 0x00000003060075a7 */ /* 0x000e62000800017f */
[----:B------:R-:W-:-:S05]  /*5b80*/  VIADD R0, R8, 0x1 ;  /* 0x0000000108007836 */ /* 0x000fca0000000000 */
[----:B------:R-:W-:-:S04]  /*5b90*/  ISETP.NE.AND P1, PT, R0, 0x4, PT ;  /* 0x000000040000780c */ /* 0x000fc80003f25270 */
[----:B0-----:R-:W-:Y:S02]  /*5ba0*/  SEL R2, RZ, 0x1, P1 ;  /* 0x00000001ff027807 */ /* 0x001fe40000800000 */
[----:B------:R-:W-:Y:S02]  /*5bb0*/  SEL R0, R0, RZ, P1 ;  /* 0x000000ff00007207 */ /* 0x000fe40000800000 */
[----:B------:R-:W-:-:S03]  /*5bc0*/  LOP3.LUT R9, R9, R2, RZ, 0x3c, !PT ;  /* 0x0000000209097212 */ /* 0x000fc600078e3cff */
[----:B------:R-:W-:Y:S01]  /*5bd0*/  IMAD R7, R0, 0x8, R5 ;  /* 0x0000000800077824 */ /* 0x000fe200078e0205 */
[----:B------:R-:W-:Y:S01]  /*5be0*/  SHF.L.U32 R4, R9, 0x1f, RZ ;  /* 0x0000001f09047819 */ /* 0x000fe200000006ff */
[----:B-1----:R-:W-:Y:S06]  /*5bf0*/  @!P0 BRA `(.L_x_119) ;  /* 0x0000000000cc8947 */ /* 0x002fec0003800000 */
.L_x_130:
[----:B------:R-:W1:Y:S01]  /*5c00*/  SYNCS.PHASECHK.TRANS64.TRYWAIT P0, [R7+URZ], R4 ;  /* 0x00000004070075a7 */ /* 0x000e62000800017f */
[----:B------:R-:W-:-:S05]  /*5c10*/  VIADD R0, R0, 0x1 ;  /* 0x0000000100007836 */ /* 0x000fca0000000000 */
[----:B------:R-:W-:-:S04]  /*5c20*/  ISETP.NE.AND P1, PT, R0, 0x4, PT ;  /* 0x000000040000780c */ /* 0x000fc80003f25270 */
[----:B------:R-:W-:Y:S02]  /*5c30*/  SEL R2, RZ, 0x1, P1 ;  /* 0x00000001ff027807 */ /* 0x000fe40000800000 */
[----:B------:R-:W-:Y:S02]  /*5c40*/  SEL R0, R0, RZ, P1 ;  /* 0x000000ff00007207 */ /* 0x000fe40000800000 */
[----:B------:R-:W-:Y:S01]  /*5c50*/  LOP3.LUT R2, R9, R2, RZ, 0x3c, !PT ;  /* 0x0000000209027212 */ /* 0x000fe200078e3cff */
[----:B-1----:R-:W-:Y:S06]  /*5c60*/  @!P0 BRA `(.L_x_120) ;  /* 0x0000000000c48947 */ /* 0x002fec0003800000 */
.L_x_131:
[----:B------:R-:W-:Y:S01]  /*5c70*/  IMAD R5, R0, 0x8, R5 ;  /* 0x0000000800057824 */ /* 0x000fe200078e0205 */
[----:B------:R-:W-:-:S07]  /*5c80*/  SHF.L.U32 R0, R2, 0x1f, RZ ;  /* 0x0000001f02007819 */ /* 0x000fce00000006ff */
.L_x_121:
[----:B--2---:R2:W3:Y:S02]  /*5c90*/  SYNCS.PHASECHK.TRANS64.TRYWAIT P0, [R5+URZ], R0 ;  /* 0x00000000050075a7 */ /* 0x0044e4000800017f */
[----:B---3--:R-:W-:Y:S05]  /*5ca0*/  @!P0 NANOSLEEP.SYNCS 0x989680 ;  /* 0x009896800000895d */ /* 0x008fea0003900000 */
[----:B------:R-:W3:Y:S02]  /*5cb0*/  @!P0 SYNCS.PHASECHK.TRANS64 P0, [R5+URZ], R0 ;  /* 0x00000000050085a7 */ /* 0x000ee4000800007f */
[----:B---3--:R-:W-:Y:S05]  /*5cc0*/  @!P0 BRA `(.L_x_121) ;  /* 0xfffffffc00f08947 */ /* 0x008fea000383ffff */
.L_x_116:
[----:B------:R-:W-:Y:S05]  /*5cd0*/  BSYNC B0 ;  /* 0x0000000000007941 */ /* 0x000fea0003800000 */
.L_x_115:
[----:B------:R-:W-:Y:S05]  /*5ce0*/  EXIT ;  /* 0x000000000000794d */ /* 0x000fea0003800000 */
.L_x_21:
[----:B-1----:R1:W2:Y:S02]  /*5cf0*/  SYNCS.PHASECHK.TRANS64.TRYWAIT P1, [R3+URZ], R0 ;  /* 0x00000000030075a7 */ /* 0x0022a4000802017f */
[----:B--2---:R-:W-:Y:S05]  /*5d00*/  @!P1 NANOSLEEP.SYNCS 0x989680 ;  /* 0x009896800000995d */ /* 0x004fea0003900000 */
[----:B------:R-:W2:Y:S02]  /*5d10*/  @!P1 SYNCS.PHASECHK.TRANS64 P1, [R3+URZ], R0 ;  /* 0x00000000030095a7 */ /* 0x000ea4000802007f */
[----:B--2---:R-:W-:Y:S05]  /*5d20*/  @!P1 BRA `(.L_x_21) ;  /* 0xfffffffc00f09947 */ /* 0x004fea000383ffff */
[----:B------:R-:W-:Y:S05]  /*5d30*/  BRA `(.L_x_20) ;  /* 0xffffffb8009c7947 */ /* 0x000fea000383ffff */
.L_x_26:
[----:B-1----:R1:W2:Y:S02]  /*5d40*/  SYNCS.PHASECHK.TRANS64.TRYWAIT P1, [R5+URZ], R4 ;  /* 0x00000004050075a7 */ /* 0x0022a4000802017f */
[----:B--2---:R-:W-:Y:S05]  /*5d50*/  @!P1 NANOSLEEP.SYNCS 0x989680 ;  /* 0x009896800000995d */ /* 0x004fea0003900000 */
[----:B------:R-:W2:Y:S02]  /*5d60*/  @!P1 SYNCS.PHASECHK.TRANS64 P1, [R5+URZ], R4 ;  /* 0x00000004050095a7 */ /* 0x000ea4000802007f */
[----:B--2---:R-:W-:Y:S05]  /*5d70*/  @!P1 BRA `(.L_x_26) ;  /* 0xfffffffc00f09947 */ /* 0x004fea000383ffff */
[----:B------:R-:W-:Y:S05]  /*5d80*/  BRA `(.L_x_25) ;  /* 0xffffffbc00e87947 */ /* 0x000fea000383ffff */
.L_x_103:
[----:B------:R-:W-:Y:S01]  /*5d90*/  BSSY B1, `(.L_x_122) ;  /* 0x0000006000017945 */ /* 0x000fe20003800000 */
[----:B------:R-:W-:-:S07]  /*5da0*/  IMAD.MOV.U32 R15, RZ, RZ, -0x1 ;  /* 0xffffffffff0f7424 */ /* 0x000fce00078e00ff */
[----:B------:R-:W-:Y:S05]  /*5db0*/  WARPSYNC.COLLECTIVE R15, `(.L_x_123) ;  /* 0x000000000f0c7348 */ /* 0x000fea0003c00000 */
[----:B------:R-:W-:Y:S02]  /*5dc0*/  ELECT P6, UR62, PT ;  /* 0x00000000003e782f */ /* 0x000fe400038c0000 */
[----:B------:R-:W-:Y:S01]  /*5dd0*/  MOV R14, UR62 ;  /* 0x0000003e000e7c02 */ /* 0x000fe20008000f00 */
[----:B------:R-:W-:Y:S10]  /*5de0*/  ENDCOLLECTIVE ;  /* 0x000000000000791b */ /* 0x000ff40003800000 */
.L_x_123:
[----:B------:R-:W-:Y:S05]  /*5df0*/  BSYNC B1 ;  /* 0x0000000000017941 */ /* 0x000fea0003800000 */
.L_x_122:
[----:B------:R-:W-:Y:S05]  /*5e00*/  BRA `(.L_x_124) ;  /* 0xfffffff0000c7947 */ /* 0x000fea000383ffff */
.L_x_106:
[----:B-1----:R1:W2:Y:S02]  /*5e10*/  SYNCS.PHASECHK.TRANS64.TRYWAIT P0, [R23+URZ+0x20], R14 ;  /* 0x0000200e170075a7 */ /* 0x0022a4000800017f */
[----:B--2---:R-:W-:Y:S05]  /*5e20*/  @!P0 NANOSLEEP.SYNCS 0x989680 ;  /* 0x009896800000895d */ /* 0x004fea0003900000 */
[----:B------:R-:W2:Y:S02]  /*5e30*/  @!P0 SYNCS.PHASECHK.TRANS64 P0, [R23+URZ+0x20], R14 ;  /* 0x0000200e170085a7 */ /* 0x000ea4000800007f */
[----:B--2---:R-:W-:Y:S05]  /*5e40*/  @!P0 BRA `(.L_x_106) ;  /* 0xfffffffc00f08947 */ /* 0x004fea000383ffff */
[----:B------:R-:W-:Y:S05]  /*5e50*/  BRA `(.L_x_125) ;  /* 0xfffffff000447947 */ /* 0x000fea000383ffff */
.L_x_114:
[----:B------:R-:W-:Y:S01]  /*5e60*/  BSSY B0, `(.L_x_126) ;  /* 0x0000006000007945 */ /* 0x000fe20003800000 */
[----:B------:R-:W-:-:S07]  /*5e70*/  IMAD.MOV.U32 R15, RZ, RZ, -0x1 ;  /* 0xffffffffff0f7424 */ /* 0x000fce00078e00ff */
[----:B------:R-:W-:Y:S05]  /*5e80*/  WARPSYNC.COLLECTIVE R15, `(.L_x_127) ;  /* 0x000000000f0c7348 */ /* 0x000fea0003c00000 */
[----:B------:R-:W-:Y:S02]  /*5e90*/  ELECT P6, UR62, PT ;  /* 0x00000000003e782f */ /* 0x000fe400038c0000 */
[----:B------:R-:W-:Y:S01]  /*5ea0*/  MOV R14, UR62 ;  /* 0x0000003e000e7c02 */ /* 0x000fe20008000f00 */
[----:B------:R-:W-:Y:S10]  /*5eb0*/  ENDCOLLECTIVE ;  /* 0x000000000000791b */ /* 0x000ff40003800000 */
.L_x_127:
[----:B------:R-:W-:Y:S05]  /*5ec0*/  BSYNC B0 ;  /* 0x0000000000007941 */ /* 0x000fea0003800000 */
.L_x_126:
[----:B------:R-:W-:Y:S05]  /*5ed0*/  BRA `(.L_x_128) ;  /* 0xfffffff800d07947 */ /* 0x000fea000383ffff */
.L_x_118:
[----:B0-----:R0:W1:Y:S02]  /*5ee0*/  SYNCS.PHASECHK.TRANS64.TRYWAIT P0, [R7+URZ], R2 ;  /* 0x00000002070075a7 */ /* 0x001064000800017f */
[----:B-1----:R-:W-:Y:S05]  /*5ef0*/  @!P0 NANOSLEEP.SYNCS 0x989680 ;  /* 0x009896800000895d */ /* 0x002fea0003900000 */
[----:B------:R-:W1:Y:S02]  /*5f00*/  @!P0 SYNCS.PHASECHK.TRANS64 P0, [R7+URZ], R2 ;  /* 0x00000002070085a7 */ /* 0x000e64000800007f */
[----:B-1----:R-:W-:Y:S05]  /*5f10*/  @!P0 BRA `(.L_x_118) ;  /* 0xfffffffc00f08947 */ /* 0x002fea000383ffff */
[----:B------:R-:W-:Y:S05]  /*5f20*/  BRA `(.L_x_129) ;  /* 0xfffffffc00107947 */ /* 0x000fea000383ffff */
.L_x_119:
[----:B0-----:R0:W1:Y:S02]  /*5f30*/  SYNCS.PHASECHK.TRANS64.TRYWAIT P0, [R6+URZ], R3 ;  /* 0x00000003060075a7 */ /* 0x001064000800017f */
[----:B-1----:R-:W-:Y:S05]  /*5f40*/  @!P0 NANOSLEEP.SYNCS 0x989680 ;  /* 0x009896800000895d */ /* 0x002fea0003900000 */
[----:B------:R-:W1:Y:S02]  /*5f50*/  @!P0 SYNCS.PHASECHK.TRANS64 P0, [R6+URZ], R3 ;  /* 0x00000003060085a7 */ /* 0x000e64000800007f */
[----:B-1----:R-:W-:Y:S05]  /*5f60*/  @!P0 BRA `(.L_x_119) ;  /* 0xfffffffc00f08947 */ /* 0x002fea000383ffff */
[----:B------:R-:W-:Y:S05]  /*5f70*/  BRA `(.L_x_130) ;  /* 0xfffffffc00207947 */ /* 0x000fea000383ffff */
.L_x_120:
[----:B-1----:R1:W2:Y:S02]  /*5f80*/  SYNCS.PHASECHK.TRANS64.TRYWAIT P0, [R7+URZ], R4 ;  /* 0x00000004070075a7 */ /* 0x0022a4000800017f */
[----:B--2---:R-:W-:Y:S05]  /*5f90*/  @!P0 NANOSLEEP.SYNCS 0x989680 ;  /* 0x009896800000895d */ /* 0x004fea0003900000 */
[----:B------:R-:W2:Y:S02]  /*5fa0*/  @!P0 SYNCS.PHASECHK.TRANS64 P0, [R7+URZ], R4 ;  /* 0x00000004070085a7 */ /* 0x000ea4000800007f */
[----:B--2---:R-:W-:Y:S05]  /*5fb0*/  @!P0 BRA `(.L_x_120) ;  /* 0xfffffffc00f08947 */ /* 0x004fea000383ffff */
[----:B------:R-:W-:Y:S05]  /*5fc0*/  BRA `(.L_x_131) ;  /* 0xfffffffc00287947 */ /* 0x000fea000383ffff */
.L_x_132:
[----:B------:R-:W-:-:S00]  /*5fd0*/  BRA `(.L_x_132) ;  /* 0xfffffffc00fc7947 */ /* 0x000fc0000383ffff */
[----:B------:R-:W-:-:S00]  /*5fe0*/  NOP ;  /* 0x0000000000007918 */ /* 0x000fc00000000000 */
        /* <DEDUP_REMOVED lines=9> */
.L_x_133:


//--------------------- .nv.global.init           --------------------------
	.section	.nv.global.init,"aw",@progbits
.nv.global.init:
	.type		$str$22,@object
	.size		$str$22,($str$23 - $str$22)
$str$22:
        /*0000*/ 	.byte	0x6b, 0x5f, 0x74, 0x69, 0x6c, 0x65, 0x5f, 0x63, 0x6f, 0x75, 0x6e, 0x74, 0x20, 0x3e, 0x3d, 0x20
        /*0010*/ 	.byte	0x31, 0x00
	.type		$str$23,@object
	.size		$str$23,(__unnamed_1 - $str$23)
$str$23:
        /*0012*/ 	.byte	0x2f, 0x74, 0x6d, 0x70, 0x2f, 0x63, 0x75, 0x74, 0x6c, 0x61, 0x73, 0x73, 0x5f, 0x73, 0x77, 0x65
        /*0022*/ 	.byte	0x65, 0x70, 0x5f, 0x73, 0x72, 0x63, 0x2f, 0x69, 0x6e, 0x63, 0x6c, 0x75, 0x64, 0x65, 0x2f, 0x63
        /*0032*/ 	.byte	0x75, 0x74, 0x6c, 0x61, 0x73, 0x73, 0x2f, 0x67, 0x65, 0x6d, 0x6d, 0x2f, 0x63, 0x6f, 0x6c, 0x6c
        /*0042*/ 	.byte	0x65, 0x63, 0x74, 0x69, 0x76, 0x65, 0x2f, 0x73, 0x6d, 0x39, 0x30, 0x5f, 0x6d, 0x6d, 0x61, 0x5f
        /*0052*/ 	.byte	0x74, 0x6d, 0x61, 0x5f, 0x67, 0x6d, 0x6d, 0x61, 0x5f, 0x73, 0x73, 0x5f, 0x77, 0x61, 0x72, 0x70
        /*0062*/ 	.byte	0x73, 0x70, 0x65, 0x63, 0x69, 0x61, 0x6c, 0x69, 0x7a, 0x65, 0x64, 0x2e, 0x68, 0x70, 0x70, 0x00
	.type		__unnamed_1,@object
	.size		__unnamed_1,(.L_0 - __unnamed_1)
__unnamed_1:
        /*0072*/ 	.byte	0x76, 0x6f, 0x69, 0x64, 0x20, 0x63, 0x75, 0x74, 0x6c, 0x61, 0x73, 0x73, 0x3a, 0x3a, 0x67, 0x65
        /* <DEDUP_REMOVED lines=175> */
        /*0b72*/ 	.byte	0x69, 0x64, 0x65, 0x6e, 0x74, 0x69, 0x74, 0x79, 0x5d, 0x00
.L_0:


//--------------------- .nv.shared._ZN7cutlass13device_kernelINS_4gemm6kernel13GemmUniversalIN4cute5tupleIJiiiiEEENS1_10collective13CollectiveMmaINS1_34MainloopSm90TmaGmmaWarpSpecializedILi4ENS5_IJNS4_1CILi2EEENSA_ILi1EEESC_EEENS1_35KernelTmaWarpSpecializedCooperativeEEENS5_IJNSA_ILi128EEENSA_ILi64EEESH_EEEfNS5_IJlSC_lEEEfSJ_NS4_8TiledMMAINS4_8MMA_AtomIJNS4_4SM904GMMA29MMA_64x64x8_F32TF32TF32_SS_TNILNSN_7ScaleInE1ELSP_1EEEEEENS4_6LayoutISD_NS5_IJSC_NSA_ILi0EEEST_EEEEENS5_IJNS4_10UnderscoreESW_SW_EEEEENS4_13SM90_TMA_LOADENS4_14ComposedLayoutINS4_7SwizzleILi3ELi4ELi3EEENS4_18smem_ptr_flag_bitsILi32EEENSS_INS5_IJNSA_ILi8EEENSA_ILi32EEEEEENS5_IJS16_SC_EEEEEEEvNS4_8identityENS4_23SM90_TMA_LOAD_MULTICASTES1A_vS1B_EENS_8epilogue10collective6detail29Sm90TmaWarpSpecializedAdapterINS1F_15DefaultEpilogueIfSJ_SJ_NS1E_6thread17LinearCombinationIfLi1EffLNS1J_9ScaleType4KindE0ELNS_15FloatRoundStyleE2EfEENS1_15EpilogueDefaultEEEEEvvEEEEvNT_6ParamsE --------------------------
	.section	.nv.shared._ZN7cutlass13device_kernelINS_4gemm6kernel13GemmUniversalIN4cute5tupleIJiiiiEEENS1_10collective13CollectiveMmaINS1_34MainloopSm90TmaGmmaWarpSpecializedILi4ENS5_IJNS4_1CILi2EEENSA_ILi1EEESC_EEENS1_35KernelTmaWarpSpecializedCooperativeEEENS5_IJNSA_ILi128EEENSA_ILi64EEESH_EEEfNS5_IJlSC_lEEEfSJ_NS4_8TiledMMAINS4_8MMA_AtomIJNS4_4SM904GMMA29MMA_64x64x8_F32TF32TF32_SS_TNILNSN_7ScaleInE1ELSP_1EEEEEENS4_6LayoutISD_NS5_IJSC_NSA_ILi0EEEST_EEEEENS5_IJNS4_10UnderscoreESW_SW_EEEEENS4_13SM90_TMA_LOADENS4_14ComposedLayoutINS4_7SwizzleILi3ELi4ELi3EEENS4_18smem_ptr_flag_bitsILi32EEENSS_INS5_IJNSA_ILi8EEENSA_ILi32EEEEEENS5_IJS16_SC_EEEEEEEvNS4_8identityENS4_23SM90_TMA_LOAD_MULTICASTES1A_vS1B_EENS_8epilogue10collective6detail29Sm90TmaWarpSpecializedAdapterINS1F_15DefaultEpilogueIfSJ_SJ_NS1E_6thread17LinearCombinationIfLi1EffLNS1J_9ScaleType4KindE0ELNS_15FloatRoundStyleE2EfEENS1_15EpilogueDefaultEEEEEvvEEEEvNT_6ParamsE,"aw",@nobits
	.sectionflags	@""
	.align	16
	.zero		1024


//--------------------- .nv.shared.reserved.0     --------------------------
	.section	.nv.shared.reserved.0,"aw",@nobits
	.weak		__nv_reservedSMEM_offset_0_alias
	.size		__nv_reservedSMEM_offset_0_alias, 0, 0
	.other		__nv_reservedSMEM_offset_0_alias,@"STO_CUDA_RESERVED_SHARED STV_DEFAULT"
__nv_reservedSMEM_offset_0_alias:
	.zero		0


//--------------------- .nv.global                --------------------------
	.section	.nv.global,"aw",@nobits
.nv.global:
	.type		_ZN40_INTERNAL_27235bd3_4_k_cu_bcb8b351_315194cute1_E,@object
	.size		_ZN40_INTERNAL_27235bd3_4_k_cu_bcb8b351_315194cute1_E,(_ZN40_INTERNAL_27235bd3_4_k_cu_bcb8b351_315194cuda3std3__45__cpo6cbeginE - _ZN40_INTERNAL_27235bd3_4_k_cu_bcb8b351_315194cute1_E)
_ZN40_INTERNAL_27235bd3_4_k_cu_bcb8b351_315194cute1_E:
	.zero		1
	.type		_ZN40_INTERNAL_27235bd3_4_k_cu_bcb8b351_315194cuda3std3__45__cpo6cbeginE,@object
	.size		_ZN40_INTERNAL_27235bd3_4_k_cu_bcb8b351_315194cuda3std3__45__cpo6cbeginE,(_ZN40_INTERNAL_27235bd3_4_k_cu_bcb8b351_315194cuda3std3__48in_placeE - _ZN40_INTERNAL_27235bd3_4_k_cu_bcb8b351_315194cuda3std3__45__cpo6cbeginE)
_ZN40_INTERNAL_27235bd3_4_k_cu_bcb8b351_315194cuda3std3__45__cpo6cbeginE:
	.zero		1
	.type		_ZN40_INTERNAL_27235bd3_4_k_cu_bcb8b351_315194cuda3std3__48in_placeE,@object
	.size		_ZN40_INTERNAL_27235bd3_4_k_cu_bcb8b351_315194cuda3std3__48in_placeE,(_ZN40_INTERNAL_27235bd3_4_k_cu_bcb8b351_315194cuda3std6ranges3__45__cpo9iter_moveE - _ZN40_INTERNAL_27235bd3_4_k_cu_bcb8b351_315194cuda3std3__48in_placeE)
_ZN40_INTERNAL_27235bd3_4_k_cu_bcb8b351_315194cuda3std3__48in_placeE:
	.zero		1
	.type		_ZN40_INTERNAL_27235bd3_4_k_cu_bcb8b351_315194cuda3std6ranges3__45__cpo9iter_moveE,@object
	.size		_ZN40_INTERNAL_27235bd3_4_k_cu_bcb8b351_315194cuda3std6ranges3__45__cpo9iter_moveE,(_ZN40_INTERNAL_27235bd3_4_k_cu_bcb8b351_315194cuda3std3__45__cpo5beginE - _ZN40_INTERNAL_27235bd3_4_k_cu_bcb8b351_315194cuda3std6ranges3__45__cpo9iter_moveE)
_ZN40_INTERNAL_27235bd3_4_k_cu_bcb8b351_315194cuda3std6ranges3__45__cpo9iter_moveE:
	.zero		1
	.type		_ZN40_INTERNAL_27235bd3_4_k_cu_bcb8b351_315194cuda3std3__45__cpo5beginE,@object
	.size		_ZN40_INTERNAL_27235bd3_4_k_cu_bcb8b351_315194cuda3std3__45__cpo5beginE,(_ZN40_INTERNAL_27235bd3_4_k_cu_bcb8b351_315194cuda3std3__442_GLOBAL__N__27235bd3_4_k_cu_bcb8b351_315196ignoreE - _ZN40_INTERNAL_27235bd3_4_k_cu_bcb8b351_315194cuda3std3__45__cpo5beginE)
_ZN40_INTERNAL_27235bd3_4_k_cu_bcb8b351_315194cuda3std3__45__cpo5beginE:
	.zero		1
	.type		_ZN40_INTERNAL_27235bd3_4_k_cu_bcb8b351_315194cuda3std3__442_GLOBAL__N__27235bd3_4_k_cu_bcb8b351_315196ignoreE,@object
	.size		_ZN40_INTERNAL_27235bd3_4_k_cu_bcb8b351_315194cuda3std3__442_GLOBAL__N__27235bd3_4_k_cu_bcb8b351_315196ignoreE,(_ZN40_INTERNAL_27235bd3_4_k_cu_bcb8b351_315194cute7productE - _ZN40_INTERNAL_27235bd3_4_k_cu_bcb8b351_315194cuda3std3__442_GLOBAL__N__27235bd3_4_k_cu_bcb8b351_315196ignoreE)
_ZN40_INTERNAL_27235bd3_4_k_cu_bcb8b351_315194cuda3std3__442_GLOBAL__N__27235bd3_4_k_cu_bcb8b351_315196ignoreE:
	.zero		1
	.type		_ZN40_INTERNAL_27235bd3_4_k_cu_bcb8b351_315194cute7productE,@object
	.size		_ZN40_INTERNAL_27235bd3_4_k_cu_bcb8b351_315194cute7productE,(_ZN40_INTERNAL_27235bd3_4_k_cu_bcb8b351_315194cuda3std3__45__cpo3endE - _ZN40_INTERNAL_27235bd3_4_k_cu_bcb8b351_315194cute7productE)
_ZN40_INTERNAL_27235bd3_4_k_cu_bcb8b351_315194cute7productE:
	.zero		1
	.type		_ZN40_INTERNAL_27235bd3_4_k_cu_bcb8b351_315194cuda3std3__45__cpo3endE,@object
	.size		_ZN40_INTERNAL_27235bd3_4_k_cu_bcb8b351_315194cuda3std3__45__cpo3endE,(_ZN40_INTERNAL_27235bd3_4_k_cu_bcb8b351_315194cuda3std3__419piecewise_constructE - _ZN40_INTERNAL_27235bd3_4_k_cu_bcb8b351_315194cuda3std3__45__cpo3endE)
_ZN40_INTERNAL_27235bd3_4_k_cu_bcb8b351_315194cuda3std3__45__cpo3endE:
	.zero		1
	.type		_ZN40_INTERNAL_27235bd3_4_k_cu_bcb8b351_315194cuda3std3__419piecewise_constructE,@object
	.size		_ZN40_INTERNAL_27235bd3_4_k_cu_bcb8b351_315194cuda3std3__419piecewise_constructE,(_ZN40_INTERNAL_27235bd3_4_k_cu_bcb8b351_315194cuda3std3__45__cpo4cendE - _ZN40_INTERNAL_27235bd3_4_k_cu_bcb8b351_315194cuda3std3__419piecewise_constructE)
_ZN40_INTERNAL_27235bd3_4_k_cu_bcb8b351_315194cuda3std3__419piecewise_constructE:
	.zero		1
	.type		_ZN40_INTERNAL_27235bd3_4_k_cu_bcb8b351_315194cuda3std3__45__cpo4cendE,@object
	.size		_ZN40_INTERNAL_27235bd3_4_k_cu_bcb8b351_315194cuda3std3__45__cpo4cendE,(_ZN40_INTERNAL_27235bd3_4_k_cu_bcb8b351_315194cuda3std6ranges3__45__cpo4swapE - _ZN40_INTERNAL_27235bd3_4_k_cu_bcb8b351_315194cuda3std3__45__cpo4cendE)
_ZN40_INTERNAL_27235bd3_4_k_cu_bcb8b351_315194cuda3std3__45__cpo4cendE:
	.zero		1
	.type		_ZN40_INTERNAL_27235bd3_4_k_cu_bcb8b351_315194cuda3std6ranges3__45__cpo4swapE,@object
	.size		_ZN40_INTERNAL_27235bd3_4_k_cu_bcb8b351_315194cuda3std6ranges3__45__cpo4swapE,(.L_8 - _ZN40_INTERNAL_27235bd3_4_k_cu_bcb8b351_315194cuda3std6ranges3__45__cpo4swapE)
_ZN40_INTERNAL_27235bd3_4_k_cu_bcb8b351_315194cuda3std6ranges3__45__cpo4swapE:
	.zero		1
.L_8:


//--------------------- .nv.constant0._ZN7cutlass13device_kernelINS_4gemm6kernel13GemmUniversalIN4cute5tupleIJiiiiEEENS1_10collective13CollectiveMmaINS1_34MainloopSm90TmaGmmaWarpSpecializedILi4ENS5_IJNS4_1CILi2EEENSA_ILi1EEESC_EEENS1_35KernelTmaWarpSpecializedCooperativeEEENS5_IJNSA_ILi128EEENSA_ILi64EEESH_EEEfNS5_IJlSC_lEEEfSJ_NS4_8TiledMMAINS4_8MMA_AtomIJNS4_4SM904GMMA29MMA_64x64x8_F32TF32TF32_SS_TNILNSN_7ScaleInE1ELSP_1EEEEEENS4_6LayoutISD_NS5_IJSC_NSA_ILi0EEEST_EEEEENS5_IJNS4_10UnderscoreESW_SW_EEEEENS4_13SM90_TMA_LOADENS4_14ComposedLayoutINS4_7SwizzleILi3ELi4ELi3EEENS4_18smem_ptr_flag_bitsILi32EEENSS_INS5_IJNSA_ILi8EEENSA_ILi32EEEEEENS5_IJS16_SC_EEEEEEEvNS4_8identityENS4_23SM90_TMA_LOAD_MULTICASTES1A_vS1B_EENS_8epilogue10collective6detail29Sm90TmaWarpSpecializedAdapterINS1F_15DefaultEpilogueIfSJ_SJ_NS1E_6thread17LinearCombinationIfLi1EffLNS1J_9ScaleType4KindE0ELNS_15FloatRoundStyleE2EfEENS1_15EpilogueDefaultEEEEEvvEEEEvNT_6ParamsE --------------------------
	.section	.nv.constant0._ZN7cutlass13device_kernelINS_4gemm6kernel13GemmUniversalIN4cute5tupleIJiiiiEEENS1_10collective13CollectiveMmaINS1_34MainloopSm90TmaGmmaWarpSpecializedILi4ENS5_IJNS4_1CILi2EEENSA_ILi1EEESC_EEENS1_35KernelTmaWarpSpecializedCooperativeEEENS5_IJNSA_ILi128EEENSA_ILi64EEESH_EEEfNS5_IJlSC_lEEEfSJ_NS4_8TiledMMAINS4_8MMA_AtomIJNS4_4SM904GMMA29MMA_64x64x8_F32TF32TF32_SS_TNILNSN_7ScaleInE1ELSP_1EEEEEENS4_6LayoutISD_NS5_IJSC_NSA_ILi0EEEST_EEEEENS5_IJNS4_10UnderscoreESW_SW_EEEEENS4_13SM90_TMA_LOADENS4_14ComposedLayoutINS4_7SwizzleILi3ELi4ELi3EEENS4_18smem_ptr_flag_bitsILi32EEENSS_INS5_IJNSA_ILi8EEENSA_ILi32EEEEEENS5_IJS16_SC_EEEEEEEvNS4_8identityENS4_23SM90_TMA_LOAD_MULTICASTES1A_vS1B_EENS_8epilogue10collective6detail29Sm90TmaWarpSpecializedAdapterINS1F_15DefaultEpilogueIfSJ_SJ_NS1E_6thread17LinearCombinationIfLi1EffLNS1J_9ScaleType4KindE0ELNS_15FloatRoundStyleE2EfEENS1_15EpilogueDefaultEEEEEvvEEEEvNT_6ParamsE,"a",@progbits
	.sectionflags	@""
	.align	4
.nv.constant0._ZN7cutlass13device_kernelINS_4gemm6kernel13GemmUniversalIN4cute5tupleIJiiiiEEENS1_10collective13CollectiveMmaINS1_34MainloopSm90TmaGmmaWarpSpecializedILi4ENS5_IJNS4_1CILi2EEENSA_ILi1EEESC_EEENS1_35KernelTmaWarpSpecializedCooperativeEEENS5_IJNSA_ILi128EEENSA_ILi64EEESH_EEEfNS5_IJlSC_lEEEfSJ_NS4_8TiledMMAINS4_8MMA_AtomIJNS4_4SM904GMMA29MMA_64x64x8_F32TF32TF32_SS_TNILNSN_7ScaleInE1ELSP_1EEEEEENS4_6LayoutISD_NS5_IJSC_NSA_ILi0EEEST_EEEEENS5_IJNS4_10UnderscoreESW_SW_EEEEENS4_13SM90_TMA_LOADENS4_14ComposedLayoutINS4_7SwizzleILi3ELi4ELi3EEENS4_18smem_ptr_flag_bitsILi32EEENSS_INS5_IJNSA_ILi8EEENSA_ILi32EEEEEENS5_IJS16_SC_EEEEEEEvNS4_8identityENS4_23SM90_TMA_LOAD_MULTICASTES1A_vS1B_EENS_8epilogue10collective6detail29Sm90TmaWarpSpecializedAdapterINS1F_15DefaultEpilogueIfSJ_SJ_NS1E_6thread17LinearCombinationIfLi1EffLNS1J_9ScaleType4KindE0ELNS_15FloatRoundStyleE2EfEENS1_15EpilogueDefaultEEEEEvvEEEEvNT_6ParamsE:
	.zero		1664


//--------------------- SYMBOLS --------------------------

	.type		.nv.reservedSmem.offset0,@object
	.size		.nv.reservedSmem.offset0,0x4
	.type		__assertfail,@function
